	.target	sm_100a

	.elftype	@"ET_EXEC"


//--------------------- .note.nv.tkinfo           --------------------------
	.section	.note.nv.tkinfo,"",@"SHT_NOTE"
	.sectionflags	@"SHF_NOTE_NV_TKINFO"
	.tkinfo
        /*0018*/ 	.word	0x00000002
        /*0030*/ 	.string	""
        /*0030*/ 	.string	"ptxas"
        /*0030*/ 	.string	"Cuda compilation tools, release 13.0, V13.0.88"
        /*0030*/ 	.string	"Build cuda_13.0.r13.0/compiler.36424714_0"
        /*0030*/ 	.string	"-arch sm_100a -m 64 "



//--------------------- .note.nv.cuinfo           --------------------------
	.section	.note.nv.cuinfo,"",@"SHT_NOTE"
	.sectionflags	@"SHF_NOTE_NV_CUINFO"
        /*0018*/ 	.short	0x0002
        /*001a*/ 	.short	0x0064
        /*001c*/ 	.short	0x0082
	.zero		2


//--------------------- .nv.info                  --------------------------
	.section	.nv.info,"",@"SHT_CUDA_INFO"
	.align	4


	//----- nvinfo : EIATTR_REGCOUNT
	.align		4
        /*0000*/ 	.byte	0x04, 0x2f
        /*0002*/ 	.short	(.L_19 - .L_18)
	.align		4
.L_18:
        /*0004*/ 	.word	index@(_ZN7cutlass13device_kernelINS_4gemm6kernel13GemmUniversalIN4cute5tupleIJiiiiEEENS1_10collective13CollectiveMmaINS1_35MainloopSm100TmaUmmaWarpSpecializedILi3ELi2ELi4ENS5_IJNS4_1CILi1EEESB_SB_EEEEENS5_IJNSA_ILi128EEESE_NSA_ILi32EEEEEENS_12float_e5m2_tENS5_IJlSB_lEEESH_SI_NS4_8TiledMMAINS4_8MMA_AtomIJNS4_10MMA_TraitsINS4_19SM100_MMA_F8F6F4_SSEJSH_SH_fSE_SE_NS4_17integral_constantINS4_4UMMA5MajorELSP_0EEESQ_NSN_INSO_7ScaleInELSR_0EEESS_EEEEEENS4_6LayoutISC_NS5_IJNSA_ILi0EEESW_SW_EEEEENS5_IJNS4_10UnderscoreESZ_SZ_EEEEENS4_13SM90_TMA_LOADENS4_14ComposedLayoutINS4_7SwizzleILi1ELi4ELi3EEENS4_18smem_ptr_flag_bitsILi8EEENSV_INS5_IJNSA_ILi8EEESF_EEENS5_IJSF_SB_EEEEEEEvNS4_8identityES12_S1C_vS1D_EENS_8epilogue10collective18CollectiveEpilogueINS1F_23Sm100TmaWarpSpecializedILi2ELi2ELi64ELb0ELb0EEEJSG_NS5_IJNSV_ISE_SB_EENSV_INSA_ILi64EEESB_EEEEESH_SI_SH_SI_NS1F_6fusion15FusionCallbacksIS1J_NS1O_17LinearCombinationISH_fSH_fLNS_15FloatRoundStyleE2EEESG_S1N_JEEENS4_5SM1004TMEM4LOAD26SM100_TMEM_LOAD_32dp32b64xES12_NS13_INS14_ILi2ELi4ELi3EEES17_NSV_INS5_IJS18_S1L_EEENS5_IJS1L_SB_EEEEEEENS4_39AutoVectorizingCopyWithAssumedAlignmentILi128EEENS4_14SM90_TMA_STOREES22_S24_S24_EEEvvEEEEvNT_6ParamsE)
        /*0008*/ 	.word	0x000000e0


	//----- nvinfo : EIATTR_FRAME_SIZE
	.align		4
.L_19:
        /*000c*/ 	.byte	0x04, 0x11
        /*000e*/ 	.short	(.L_21 - .L_20)
	.align		4
.L_20:
        /*0010*/ 	.word	index@($__internal_2_$__cuda_sm10x_tcgen05_guardrail_trap_unallocated_columns_being_dealloced)
        /*0014*/ 	.word	0x00000000


	//----- nvinfo : EIATTR_FRAME_SIZE
	.align		4
.L_21:
        /*0018*/ 	.byte	0x04, 0x11
        /*001a*/ 	.short	(.L_23 - .L_22)
	.align		4
.L_22:
        /*001c*/ 	.word	index@($__internal_1_$__cuda_sm10x_tcgen05_guardrail_trap_phase_invalid_during_alloc)
        /*0020*/ 	.word	0x00000000


	//----- nvinfo : EIATTR_FRAME_SIZE
	.align		4
.L_23:
        /*0024*/ 	.byte	0x04, 0x11
        /*0026*/ 	.short	(.L_25 - .L_24)
	.align		4
.L_24:
        /*0028*/ 	.word	index@($__internal_0_$__cuda_sm10x_tcgen05_guardrail_trap_col_being_dealloced_not_returned_by_alloc)
        /*002c*/ 	.word	0x00000000


	//----- nvinfo : EIATTR_FRAME_SIZE
	.align		4
.L_25:
        /*0030*/ 	.byte	0x04, 0x11
        /*0032*/ 	.short	(.L_27 - .L_26)
	.align		4
.L_26:
        /*0034*/ 	.word	index@(_ZN7cutlass13device_kernelINS_4gemm6kernel13GemmUniversalIN4cute5tupleIJiiiiEEENS1_10collective13CollectiveMmaINS1_35MainloopSm100TmaUmmaWarpSpecializedILi3ELi2ELi4ENS5_IJNS4_1CILi1EEESB_SB_EEEEENS5_IJNSA_ILi128EEESE_NSA_ILi32EEEEEENS_12float_e5m2_tENS5_IJlSB_lEEESH_SI_NS4_8TiledMMAINS4_8MMA_AtomIJNS4_10MMA_TraitsINS4_19SM100_MMA_F8F6F4_SSEJSH_SH_fSE_SE_NS4_17integral_constantINS4_4UMMA5MajorELSP_0EEESQ_NSN_INSO_7ScaleInELSR_0EEESS_EEEEEENS4_6LayoutISC_NS5_IJNSA_ILi0EEESW_SW_EEEEENS5_IJNS4_10UnderscoreESZ_SZ_EEEEENS4_13SM90_TMA_LOADENS4_14ComposedLayoutINS4_7SwizzleILi1ELi4ELi3EEENS4_18smem_ptr_flag_bitsILi8EEENSV_INS5_IJNSA_ILi8EEESF_EEENS5_IJSF_SB_EEEEEEEvNS4_8identityES12_S1C_vS1D_EENS_8epilogue10collective18CollectiveEpilogueINS1F_23Sm100TmaWarpSpecializedILi2ELi2ELi64ELb0ELb0EEEJSG_NS5_IJNSV_ISE_SB_EENSV_INSA_ILi64EEESB_EEEEESH_SI_SH_SI_NS1F_6fusion15FusionCallbacksIS1J_NS1O_17LinearCombinationISH_fSH_fLNS_15FloatRoundStyleE2EEESG_S1N_JEEENS4_5SM1004TMEM4LOAD26SM100_TMEM_LOAD_32dp32b64xES12_NS13_INS14_ILi2ELi4ELi3EEES17_NSV_INS5_IJS18_S1L_EEENS5_IJS1L_SB_EEEEEEENS4_39AutoVectorizingCopyWithAssumedAlignmentILi128EEENS4_14SM90_TMA_STOREES22_S24_S24_EEEvvEEEEvNT_6ParamsE)
        /*0038*/ 	.word	0x00000000


	//----- nvinfo : EIATTR_MIN_STACK_SIZE
	.align		4
.L_27:
        /*003c*/ 	.byte	0x04, 0x12
        /*003e*/ 	.short	(.L_29 - .L_28)
	.align		4
.L_28:
        /*0040*/ 	.word	index@(_ZN7cutlass13device_kernelINS_4gemm6kernel13GemmUniversalIN4cute5tupleIJiiiiEEENS1_10collective13CollectiveMmaINS1_35MainloopSm100TmaUmmaWarpSpecializedILi3ELi2ELi4ENS5_IJNS4_1CILi1EEESB_SB_EEEEENS5_IJNSA_ILi128EEESE_NSA_ILi32EEEEEENS_12float_e5m2_tENS5_IJlSB_lEEESH_SI_NS4_8TiledMMAINS4_8MMA_AtomIJNS4_10MMA_TraitsINS4_19SM100_MMA_F8F6F4_SSEJSH_SH_fSE_SE_NS4_17integral_constantINS4_4UMMA5MajorELSP_0EEESQ_NSN_INSO_7ScaleInELSR_0EEESS_EEEEEENS4_6LayoutISC_NS5_IJNSA_ILi0EEESW_SW_EEEEENS5_IJNS4_10UnderscoreESZ_SZ_EEEEENS4_13SM90_TMA_LOADENS4_14ComposedLayoutINS4_7SwizzleILi1ELi4ELi3EEENS4_18smem_ptr_flag_bitsILi8EEENSV_INS5_IJNSA_ILi8EEESF_EEENS5_IJSF_SB_EEEEEEEvNS4_8identityES12_S1C_vS1D_EENS_8epilogue10collective18CollectiveEpilogueINS1F_23Sm100TmaWarpSpecializedILi2ELi2ELi64ELb0ELb0EEEJSG_NS5_IJNSV_ISE_SB_EENSV_INSA_ILi64EEESB_EEEEESH_SI_SH_SI_NS1F_6fusion15FusionCallbacksIS1J_NS1O_17LinearCombinationISH_fSH_fLNS_15FloatRoundStyleE2EEESG_S1N_JEEENS4_5SM1004TMEM4LOAD26SM100_TMEM_LOAD_32dp32b64xES12_NS13_INS14_ILi2ELi4ELi3EEES17_NSV_INS5_IJS18_S1L_EEENS5_IJS1L_SB_EEEEEEENS4_39AutoVectorizingCopyWithAssumedAlignmentILi128EEENS4_14SM90_TMA_STOREES22_S24_S24_EEEvvEEEEvNT_6ParamsE)
        /*0044*/ 	.word	0x00000000
.L_29:


//--------------------- .nv.compat                --------------------------
	.section	.nv.compat,"",@"SHT_CUDA_COMPAT_INFO"
	.align	4
        /*0000*/ 	.byte	0x02, 0x09, 0x01, 0x00, 0x02, 0x02, 0x02, 0x00, 0x02, 0x05, 0x05, 0x00, 0x03, 0x07, 0x01, 0x01
        /*0010*/ 	.byte	0x02, 0x03, 0x01, 0x00, 0x02, 0x06, 0x01, 0x00, 0x04, 0x0b, 0x08, 0x00, 0x09, 0x00, 0x00, 0x00
        /*0020*/ 	.byte	0x00, 0x00, 0x00, 0x00


//--------------------- .nv.info._ZN7cutlass13device_kernelINS_4gemm6kernel13GemmUniversalIN4cute5tupleIJiiiiEEENS1_10collective13CollectiveMmaINS1_35MainloopSm100TmaUmmaWarpSpecializedILi3ELi2ELi4ENS5_IJNS4_1CILi1EEESB_SB_EEEEENS5_IJNSA_ILi128EEESE_NSA_ILi32EEEEEENS_12float_e5m2_tENS5_IJlSB_lEEESH_SI_NS4_8TiledMMAINS4_8MMA_AtomIJNS4_10MMA_TraitsINS4_19SM100_MMA_F8F6F4_SSEJSH_SH_fSE_SE_NS4_17integral_constantINS4_4UMMA5MajorELSP_0EEESQ_NSN_INSO_7ScaleInELSR_0EEESS_EEEEEENS4_6LayoutISC_NS5_IJNSA_ILi0EEESW_SW_EEEEENS5_IJNS4_10UnderscoreESZ_SZ_EEEEENS4_13SM90_TMA_LOADENS4_14ComposedLayoutINS4_7SwizzleILi1ELi4ELi3EEENS4_18smem_ptr_flag_bitsILi8EEENSV_INS5_IJNSA_ILi8EEESF_EEENS5_IJSF_SB_EEEEEEEvNS4_8identityES12_S1C_vS1D_EENS_8epilogue10collective18CollectiveEpilogueINS1F_23Sm100TmaWarpSpecializedILi2ELi2ELi64ELb0ELb0EEEJSG_NS5_IJNSV_ISE_SB_EENSV_INSA_ILi64EEESB_EEEEESH_SI_SH_SI_NS1F_6fusion15FusionCallbacksIS1J_NS1O_17LinearCombinationISH_fSH_fLNS_15FloatRoundStyleE2EEESG_S1N_JEEENS4_5SM1004TMEM4LOAD26SM100_TMEM_LOAD_32dp32b64xES12_NS13_INS14_ILi2ELi4ELi3EEES17_NSV_INS5_IJS18_S1L_EEENS5_IJS1L_SB_EEEEEEENS4_39AutoVectorizingCopyWithAssumedAlignmentILi128EEENS4_14SM90_TMA_STOREES22_S24_S24_EEEvvEEEEvNT_6ParamsE --------------------------
	.section	.nv.info._ZN7cutlass13device_kernelINS_4gemm6kernel13GemmUniversalIN4cute5tupleIJiiiiEEENS1_10collective13CollectiveMmaINS1_35MainloopSm100TmaUmmaWarpSpecializedILi3ELi2ELi4ENS5_IJNS4_1CILi1EEESB_SB_EEEEENS5_IJNSA_ILi128EEESE_NSA_ILi32EEEEEENS_12float_e5m2_tENS5_IJlSB_lEEESH_SI_NS4_8TiledMMAINS4_8MMA_AtomIJNS4_10MMA_TraitsINS4_19SM100_MMA_F8F6F4_SSEJSH_SH_fSE_SE_NS4_17integral_constantINS4_4UMMA5MajorELSP_0EEESQ_NSN_INSO_7ScaleInELSR_0EEESS_EEEEEENS4_6LayoutISC_NS5_IJNSA_ILi0EEESW_SW_EEEEENS5_IJNS4_10UnderscoreESZ_SZ_EEEEENS4_13SM90_TMA_LOADENS4_14ComposedLayoutINS4_7SwizzleILi1ELi4ELi3EEENS4_18smem_ptr_flag_bitsILi8EEENSV_INS5_IJNSA_ILi8EEESF_EEENS5_IJSF_SB_EEEEEEEvNS4_8identityES12_S1C_vS1D_EENS_8epilogue10collective18CollectiveEpilogueINS1F_23Sm100TmaWarpSpecializedILi2ELi2ELi64ELb0ELb0EEEJSG_NS5_IJNSV_ISE_SB_EENSV_INSA_ILi64EEESB_EEEEESH_SI_SH_SI_NS1F_6fusion15FusionCallbacksIS1J_NS1O_17LinearCombinationISH_fSH_fLNS_15FloatRoundStyleE2EEESG_S1N_JEEENS4_5SM1004TMEM4LOAD26SM100_TMEM_LOAD_32dp32b64xES12_NS13_INS14_ILi2ELi4ELi3EEES17_NSV_INS5_IJS18_S1L_EEENS5_IJS1L_SB_EEEEEEENS4_39AutoVectorizingCopyWithAssumedAlignmentILi128EEENS4_14SM90_TMA_STOREES22_S24_S24_EEEvvEEEEvNT_6ParamsE,"",@"SHT_CUDA_INFO"
	.sectionflags	@""
	.align	4


	//----- nvinfo : EIATTR_CUDA_API_VERSION
	.align		4
        /*0000*/ 	.byte	0x04, 0x37
        /*0002*/ 	.short	(.L_31 - .L_30)
.L_30:
        /*0004*/ 	.word	0x00000082


	//----- nvinfo : EIATTR_KPARAM_INFO
	.align		4
.L_31:
        /*0008*/ 	.byte	0x04, 0x17
        /*000a*/ 	.short	(.L_33 - .L_32)
.L_32:
        /*000c*/ 	.word	0x00000000
        /*0010*/ 	.short	0x0000
        /*0012*/ 	.short	0x0000
        /*0014*/ 	.byte	0x00, 0xf0, 0x01, 0x20


	//----- nvinfo : EIATTR_AT_ENTRY_FRAGMENTS
	.align		4
.L_33:
        /*0018*/ 	.byte	0x04, 0x4f
        /*001a*/ 	.short	(.L_35 - .L_34)


	//   ....[0]....
.L_34:
        /*001c*/ 	.word	0x00000006


	//----- nvinfo : EIATTR_RESERVED_SMEM_USED
	.align		4
.L_35:
        /*0020*/ 	.byte	0x01, 0x41
	.zero		2


	//----- nvinfo : EIATTR_SPARSE_MMA_MASK
	.align		4
        /*0024*/ 	.byte	0x03, 0x50
        /*0026*/ 	.short	0x0000


	//----- nvinfo : EIATTR_TCGEN05_1CTA_USED
	.align		4
        /*0028*/ 	.byte	0x01, 0x51
	.zero		2


	//----- nvinfo : EIATTR_MAXREG_COUNT
	.align		4
        /*002c*/ 	.byte	0x03, 0x1b
        /*002e*/ 	.short	0x00ff


	//----- nvinfo : EIATTR_NUM_BARRIERS
	.align		4
        /*0030*/ 	.byte	0x02, 0x4c
        /*0032*/ 	.byte	0x07
	.zero		1


	//----- nvinfo : EIATTR_EXTERNS
	.align		4
        /*0034*/ 	.byte	0x04, 0x0f
        /*0036*/ 	.short	(.L_37 - .L_36)


	//   ....[0]....
	.align		4
.L_36:
        /*0038*/ 	.word	index@(__assertfail)


	//----- nvinfo : EIATTR_MERCURY_ISA_VERSION
	.align		4
.L_37:
        /*003c*/ 	.byte	0x03, 0x5f
        /*003e*/ 	.short	0x0101


	//----- nvinfo : EIATTR_INT_WARP_WIDE_INSTR_OFFSETS
	.align		4
        /*0040*/ 	.byte	0x04, 0x31
        /*0042*/ 	.short	(.L_39 - .L_38)


	//   ....[0]....
.L_38:
        /*0044*/ 	.word	0x00001d60


	//   ....[1]....
        /*0048*/ 	.word	0x000035d0


	//   ....[2]....
        /*004c*/ 	.word	0x000035f0


	//   ....[3]....
        /*0050*/ 	.word	0x00003620


	//   ....[4]....
        /*0054*/ 	.word	0x00003f50


	//   ....[5]....
        /*0058*/ 	.word	0x00003fc0


	//   ....[6]....
        /*005c*/ 	.word	0x000041a0


	//   ....[7]....
        /*0060*/ 	.word	0x00004300


	//----- nvinfo : EIATTR_COOP_GROUP_MASK_REGIDS
	.align		4
.L_39:
        /*0064*/ 	.byte	0x04, 0x29
        /*0066*/ 	.short	(.L_41 - .L_40)


	//   ....[0]....
.L_40:
        /*0068*/ 	.word	0xffffffff


	//   ....[1]....
        /*006c*/ 	.word	0xffffffff


	//   ....[2]....
        /*0070*/ 	.word	0xffffffff


	//   ....[3]....
        /*0074*/ 	.word	0xffffffff


	//   ....[4]....
        /*0078*/ 	.word	0xffffffff


	//   ....[5]....
        /*007c*/ 	.word	0xffffffff


	//   ....[6]....
        /*0080*/ 	.word	0xffffffff


	//   ....[7]....
        /*0084*/ 	.word	0xffffffff


	//   ....[8]....
        /*0088*/ 	.word	0xffffffff


	//   ....[9]....
        /*008c*/ 	.word	0xffffffff


	//   ....[10]....
        /*0090*/ 	.word	0xffffffff


	//   ....[11]....
        /*0094*/ 	.word	0xffffffff


	//   ....[12]....
        /*0098*/ 	.word	0xffffffff


	//----- nvinfo : EIATTR_COOP_GROUP_INSTR_OFFSETS
	.align		4
.L_41:
        /*009c*/ 	.byte	0x04, 0x28
        /*009e*/ 	.short	(.L_43 - .L_42)


	//   ....[0]....
.L_42:
        /*00a0*/ 	.word	0x00000090


	//   ....[1]....
        /*00a4*/ 	.word	0x000004d0


	//   ....[2]....
        /*00a8*/ 	.word	0x00000620


	//   ....[3]....
        /*00ac*/ 	.word	0x00000780


	//   ....[4]....
        /*00b0*/ 	.word	0x00000880


	//   ....[5]....
        /*00b4*/ 	.word	0x000009f0


	//   ....[6]....
        /*00b8*/ 	.word	0x00000b90


	//   ....[7]....
        /*00bc*/ 	.word	0x00001c40


	//   ....[8]....
        /*00c0*/ 	.word	0x00002990


	//   ....[9]....
        /*00c4*/ 	.word	0x00002ba0


	//   ....[10]....
        /*00c8*/ 	.word	0x00002bd0


	//   ....[11]....
        /*00cc*/ 	.word	0x000034b0


	//   ....[12]....
        /*00d0*/ 	.word	0x000036e0


	//----- nvinfo : EIATTR_VRC_CTA_INIT_COUNT
	.align		4
.L_43:
        /*00d4*/ 	.byte	0x02, 0x4a
        /*00d6*/ 	.byte	0x80
	.zero		1


	//----- nvinfo : EIATTR_SYSCALL_OFFSETS
	.align		4
        /*00d8*/ 	.byte	0x04, 0x46
        /*00da*/ 	.short	(.L_45 - .L_44)


	//   ....[0]....
.L_44:
        /*00dc*/ 	.word	0x00004d30


	//   ....[1]....
        /*00e0*/ 	.word	0x00004e70


	//   ....[2]....
        /*00e4*/ 	.word	0x000056d0


	//   ....[3]....
        /*00e8*/ 	.word	0x00006ce0


	//----- nvinfo : EIATTR_MBARRIER_INSTR_OFFSETS
	.align		4
.L_45:
        /*00ec*/ 	.byte	0x04, 0x39
        /*00ee*/ 	.short	(.L_47 - .L_46)


	//   ....[0]....
.L_46:
        /*00f0*/ 	.word	0x000005b0
        /*00f4*/ 	.word	0x000000ff
        /*00f8*/ 	.word	0x00000000
        /*00fc*/ 	.short	0x0100
        /*00fe*/ 	.byte	0x05
	.zero		1


	//   ....[1]....
        /*0100*/ 	.word	0x000005c0
        /*0104*/ 	.word	0x000000ff
        /*0108*/ 	.word	0x00000018
        /*010c*/ 	.short	0x0100
        /*010e*/ 	.byte	0x05
	.zero		1


	//   ....[2]....
        /*0110*/ 	.word	0x000005d0
        /*0114*/ 	.word	0x000000ff
        /*0118*/ 	.word	0x00000008
        /*011c*/ 	.short	0x0100
        /*011e*/ 	.byte	0x05
	.zero		1


	//   ....[3]....
        /*0120*/ 	.word	0x000005e0
        /*0124*/ 	.word	0x000000ff
        /*0128*/ 	.word	0x00000020
        /*012c*/ 	.short	0x0100
        /*012e*/ 	.byte	0x05
	.zero		1


	//   ....[4]....
        /*0130*/ 	.word	0x000005f0
        /*0134*/ 	.word	0x000000ff
        /*0138*/ 	.word	0x00000010
        /*013c*/ 	.short	0x0100
        /*013e*/ 	.byte	0x05
	.zero		1


	//   ....[5]....
        /*0140*/ 	.word	0x00000600
        /*0144*/ 	.word	0x000000ff
        /*0148*/ 	.word	0x00000028
        /*014c*/ 	.short	0x0100
        /*014e*/ 	.byte	0x05
	.zero		1


	//   ....[6]....
        /*0150*/ 	.word	0x00000730
        /*0154*/ 	.word	0x000000ff
        /*0158*/ 	.word	0x00000030
        /*015c*/ 	.short	0x0100
        /*015e*/ 	.byte	0x07
	.zero		1


	//   ....[7]....
        /*0160*/ 	.word	0x00000740
        /*0164*/ 	.word	0x000000ff
        /*0168*/ 	.word	0x00000040
        /*016c*/ 	.short	0x0100
        /*016e*/ 	.byte	0x07
	.zero		1


	//   ....[8]....
        /*0170*/ 	.word	0x00000750
        /*0174*/ 	.word	0x000000ff
        /*0178*/ 	.word	0x00000038
        /*017c*/ 	.short	0x0100
        /*017e*/ 	.byte	0x07
	.zero		1


	//   ....[9]....
        /*0180*/ 	.word	0x00000760
        /*0184*/ 	.word	0x000000ff
        /*0188*/ 	.word	0x00000048
        /*018c*/ 	.short	0x0100
        /*018e*/ 	.byte	0x07
	.zero		1


	//   ....[10]....
        /*0190*/ 	.word	0x00000850
        /*0194*/ 	.word	0x000000ff
        /*0198*/ 	.word	0x00000050
        /*019c*/ 	.short	0x0100
        /*019e*/ 	.byte	0x05
	.zero		1


	//   ....[11]....
        /*01a0*/ 	.word	0x00000860
        /*01a4*/ 	.word	0x000000ff
        /*01a8*/ 	.word	0x00000058
        /*01ac*/ 	.short	0x0100
        /*01ae*/ 	.byte	0x05
	.zero		1


	//   ....[12]....
        /*01b0*/ 	.word	0x000009a0
        /*01b4*/ 	.word	0x000000ff
        /*01b8*/ 	.word	0x00000060
        /*01bc*/ 	.short	0x0100
        /*01be*/ 	.byte	0x05
	.zero		1


	//   ....[13]....
        /*01c0*/ 	.word	0x000009b0
        /*01c4*/ 	.word	0x000000ff
        /*01c8*/ 	.word	0x00000070
        /*01cc*/ 	.short	0x0100
        /*01ce*/ 	.byte	0x05
	.zero		1


	//   ....[14]....
        /*01d0*/ 	.word	0x000009c0
        /*01d4*/ 	.word	0x000000ff
        /*01d8*/ 	.word	0x00000068
        /*01dc*/ 	.short	0x0100
        /*01de*/ 	.byte	0x05
	.zero		1


	//   ....[15]....
        /*01e0*/ 	.word	0x000009d0
        /*01e4*/ 	.word	0x000000ff
        /*01e8*/ 	.word	0x00000078
        /*01ec*/ 	.short	0x0100
        /*01ee*/ 	.byte	0x05
	.zero		1


	//   ....[16]....
        /*01f0*/ 	.word	0x00000b00
        /*01f4*/ 	.word	0x000000ff
        /*01f8*/ 	.word	0x00000080
        /*01fc*/ 	.short	0x0100
        /*01fe*/ 	.byte	0x07
	.zero		1


	//   ....[17]....
        /*0200*/ 	.word	0x00000b10
        /*0204*/ 	.word	0x000000ff
        /*0208*/ 	.word	0x000000a0
        /*020c*/ 	.short	0x0100
        /*020e*/ 	.byte	0x07
	.zero		1


	//   ....[18]....
        /*0210*/ 	.word	0x00000b20
        /*0214*/ 	.word	0x000000ff
        /*0218*/ 	.word	0x00000088
        /*021c*/ 	.short	0x0100
        /*021e*/ 	.byte	0x07
	.zero		1


	//   ....[19]....
        /*0220*/ 	.word	0x00000b30
        /*0224*/ 	.word	0x000000ff
        /*0228*/ 	.word	0x000000a8
        /*022c*/ 	.short	0x0100
        /*022e*/ 	.byte	0x07
	.zero		1


	//   ....[20]....
        /*0230*/ 	.word	0x00000b40
        /*0234*/ 	.word	0x000000ff
        /*0238*/ 	.word	0x00000090
        /*023c*/ 	.short	0x0100
        /*023e*/ 	.byte	0x07
	.zero		1


	//   ....[21]....
        /*0240*/ 	.word	0x00000b50
        /*0244*/ 	.word	0x000000ff
        /*0248*/ 	.word	0x000000b0
        /*024c*/ 	.short	0x0100
        /*024e*/ 	.byte	0x07
	.zero		1


	//   ....[22]....
        /*0250*/ 	.word	0x00000b60
        /*0254*/ 	.word	0x000000ff
        /*0258*/ 	.word	0x00000098
        /*025c*/ 	.short	0x0100
        /*025e*/ 	.byte	0x07
	.zero		1


	//   ....[23]....
        /*0260*/ 	.word	0x00000b70
        /*0264*/ 	.word	0x000000ff
        /*0268*/ 	.word	0x000000b8
        /*026c*/ 	.short	0x0100
        /*026e*/ 	.byte	0x07
	.zero		1


	//   ....[24]....
        /*0270*/ 	.word	0x00000c60
        /*0274*/ 	.word	0x000000ff
        /*0278*/ 	.word	0x000000c0
        /*027c*/ 	.short	0x0100
        /*027e*/ 	.byte	0x05
	.zero		1


	//   ....[25]....
        /*0280*/ 	.word	0x00000c70
        /*0284*/ 	.word	0x000000ff
        /*0288*/ 	.word	0x000000d0
        /*028c*/ 	.short	0x0100
        /*028e*/ 	.byte	0x05
	.zero		1


	//   ....[26]....
        /*0290*/ 	.word	0x00000c80
        /*0294*/ 	.word	0x000000ff
        /*0298*/ 	.word	0x000000c8
        /*029c*/ 	.short	0x0100
        /*029e*/ 	.byte	0x05
	.zero		1


	//   ....[27]....
        /*02a0*/ 	.word	0x00000c90
        /*02a4*/ 	.word	0x000000ff
        /*02a8*/ 	.word	0x000000d8
        /*02ac*/ 	.short	0x0100
        /*02ae*/ 	.byte	0x05
	.zero		1


	//   ....[28]....
        /*02b0*/ 	.word	0x00001560
        /*02b4*/ 	.word	0x00000003
        /*02b8*/ 	.word	0x000000d0
        /*02bc*/ 	.short	0x010a
        /*02be*/ 	.byte	0xff
	.zero		1


	//   ....[29]....
        /*02c0*/ 	.word	0x00001590
        /*02c4*/ 	.word	0x00000003
        /*02c8*/ 	.word	0x000000c0
        /*02cc*/ 	.short	0x0101
        /*02ce*/ 	.byte	0xff
	.zero		1


	//   ....[30]....
        /*02d0*/ 	.word	0x00001660
        /*02d4*/ 	.word	0x000000ff
        /*02d8*/ 	.word	0x00000018
        /*02dc*/ 	.short	0x010a
        /*02de*/ 	.byte	0x08
	.zero		1


	//   ....[31]....
        /*02e0*/ 	.word	0x00001700
        /*02e4*/ 	.word	0x000000ff
        /*02e8*/ 	.word	0x00000018
        /*02ec*/ 	.short	0x010a
        /*02ee*/ 	.byte	0x21
	.zero		1


	//   ....[32]....
        /*02f0*/ 	.word	0x00001860
        /*02f4*/ 	.word	0x000000ff
        /*02f8*/ 	.word	0x00000018
        /*02fc*/ 	.short	0x010a
        /*02fe*/ 	.byte	0x08
	.zero		1


	//   ....[33]....
        /*0300*/ 	.word	0x00001950
        /*0304*/ 	.word	0x000000ff
        /*0308*/ 	.word	0x00000058
        /*030c*/ 	.short	0x0101
        /*030e*/ 	.byte	0x04
	.zero		1


	//   ....[34]....
        /*0310*/ 	.word	0x00001970
        /*0314*/ 	.word	0x000000ff
        /*0318*/ 	.word	0x00000018
        /*031c*/ 	.short	0x010a
        /*031e*/ 	.byte	0x08
	.zero		1


	//   ....[35]....
        /*0320*/ 	.word	0x000019f0
        /*0324*/ 	.word	0x000000ff
        /*0328*/ 	.word	0x00000018
        /*032c*/ 	.short	0x010a
        /*032e*/ 	.byte	0x11
	.zero		1


	//   ....[36]....
        /*0330*/ 	.word	0x00001b50
        /*0334*/ 	.word	0x000000ff
        /*0338*/ 	.word	0x00000018
        /*033c*/ 	.short	0x010a
        /*033e*/ 	.byte	0x08
	.zero		1


	//   ....[37]....
        /*0340*/ 	.word	0x00001c70
        /*0344*/ 	.word	0x00000002
        /*0348*/ 	.word	0x00000060
        /*034c*/ 	.short	0x010a
        /*034e*/ 	.byte	0xff
	.zero		1


	//   ....[38]....
        /*0350*/ 	.word	0x00001d30
        /*0354*/ 	.word	0x00000002
        /*0358*/ 	.word	0x00000000
        /*035c*/ 	.short	0x0101
        /*035e*/ 	.byte	0xff
	.zero		1


	//   ....[39]....
        /*0360*/ 	.word	0x00002290
        /*0364*/ 	.word	0x000000ff
        /*0368*/ 	.word	0x00000000
        /*036c*/ 	.short	0x010a
        /*036e*/ 	.byte	0x05
	.zero		1


	//   ....[40]....
        /*0370*/ 	.word	0x00002320
        /*0374*/ 	.word	0x000000ff
        /*0378*/ 	.word	0x00000000
        /*037c*/ 	.short	0x010a
        /*037e*/ 	.byte	0x05
	.zero		1


	//   ....[41]....
        /*0380*/ 	.word	0x000023c0
        /*0384*/ 	.word	0x00000000
        /*0388*/ 	.word	0x00000000
        /*038c*/ 	.short	0x010a
        /*038e*/ 	.byte	0xff
	.zero		1


	//   ....[42]....
        /*0390*/ 	.word	0x000024e0
        /*0394*/ 	.word	0x00000000
        /*0398*/ 	.word	0x000000c0
        /*039c*/ 	.short	0x010a
        /*039e*/ 	.byte	0xff
	.zero		1


	//   ....[43]....
        /*03a0*/ 	.word	0x00002540
        /*03a4*/ 	.word	0x00000004
        /*03a8*/ 	.word	0x00000000
        /*03ac*/ 	.short	0x0101
        /*03ae*/ 	.byte	0xff
	.zero		1


	//   ....[44]....
        /*03b0*/ 	.word	0x00002560
        /*03b4*/ 	.word	0x000000ff
        /*03b8*/ 	.word	0x00000070
        /*03bc*/ 	.short	0x010a
        /*03be*/ 	.byte	0x05
	.zero		1


	//   ....[45]....
        /*03c0*/ 	.word	0x00002680
        /*03c4*/ 	.word	0x00000000
        /*03c8*/ 	.word	0x00000060
        /*03cc*/ 	.short	0x010a
        /*03ce*/ 	.byte	0xff
	.zero		1


	//   ....[46]....
        /*03d0*/ 	.word	0x00002790
        /*03d4*/ 	.word	0x00000000
        /*03d8*/ 	.word	0x00000000
        /*03dc*/ 	.short	0x0101
        /*03de*/ 	.byte	0xff
	.zero		1


	//   ....[47]....
        /*03e0*/ 	.word	0x00002820
        /*03e4*/ 	.word	0x000000ff
        /*03e8*/ 	.word	0x00000070
        /*03ec*/ 	.short	0x0106
        /*03ee*/ 	.byte	0x05
	.zero		1


	//   ....[48]....
        /*03f0*/ 	.word	0x00002840
        /*03f4*/ 	.word	0x000000ff
        /*03f8*/ 	.word	0x00000070
        /*03fc*/ 	.short	0x010a
        /*03fe*/ 	.byte	0x05
	.zero		1


	//   ....[49]....
        /*0400*/ 	.word	0x000028d0
        /*0404*/ 	.word	0x000000ff
        /*0408*/ 	.word	0x00000070
        /*040c*/ 	.short	0x0106
        /*040e*/ 	.byte	0x04
	.zero		1


	//   ....[50]....
        /*0410*/ 	.word	0x00002910
        /*0414*/ 	.word	0x00000000
        /*0418*/ 	.word	0x00000070
        /*041c*/ 	.short	0x010a
        /*041e*/ 	.byte	0xff
	.zero		1


	//   ....[51]....
        /*0420*/ 	.word	0x00002df0
        /*0424*/ 	.word	0x00000000
        /*0428*/ 	.word	0x00000060
        /*042c*/ 	.short	0x010a
        /*042e*/ 	.byte	0xff
	.zero		1


	//   ....[52]....
        /*0430*/ 	.word	0x00002ef0
        /*0434*/ 	.word	0x00000003
        /*0438*/ 	.word	0x00000000
        /*043c*/ 	.short	0x0101
        /*043e*/ 	.byte	0xff
	.zero		1


	//   ....[53]....
        /*0440*/ 	.word	0x00002f00
        /*0444*/ 	.word	0x000000ff
        /*0448*/ 	.word	0x00000000
        /*044c*/ 	.short	0x010a
        /*044e*/ 	.byte	0x04
	.zero		1


	//   ....[54]....
        /*0450*/ 	.word	0x00002f20
        /*0454*/ 	.word	0x000000ff
        /*0458*/ 	.word	0x000000a0
        /*045c*/ 	.short	0x010a
        /*045e*/ 	.byte	0x09
	.zero		1


	//   ....[55]....
        /*0460*/ 	.word	0x00003000
        /*0464*/ 	.word	0x000000ff
        /*0468*/ 	.word	0x00000000
        /*046c*/ 	.short	0x010a
        /*046e*/ 	.byte	0x07
	.zero		1


	//   ....[56]....
        /*0470*/ 	.word	0x00003130
        /*0474*/ 	.word	0x000000ff
        /*0478*/ 	.word	0x00000000
        /*047c*/ 	.short	0x010a
        /*047e*/ 	.byte	0x04
	.zero		1


	//   ....[57]....
        /*0480*/ 	.word	0x000032e0
        /*0484*/ 	.word	0x000000ff
        /*0488*/ 	.word	0x00000000
        /*048c*/ 	.short	0x010a
        /*048e*/ 	.byte	0x05
	.zero		1


	//   ....[58]....
        /*0490*/ 	.word	0x00003370
        /*0494*/ 	.word	0x000000ff
        /*0498*/ 	.word	0x00000000
        /*049c*/ 	.short	0x010a
        /*049e*/ 	.byte	0x05
	.zero		1


	//   ....[59]....
        /*04a0*/ 	.word	0x00003400
        /*04a4*/ 	.word	0x000000ff
        /*04a8*/ 	.word	0x00000000
        /*04ac*/ 	.short	0x010a
        /*04ae*/ 	.byte	0x05
	.zero		1


	//   ....[60]....
        /*04b0*/ 	.word	0x00003490
        /*04b4*/ 	.word	0x000000ff
        /*04b8*/ 	.word	0x00000000
        /*04bc*/ 	.short	0x010a
        /*04be*/ 	.byte	0x07
	.zero		1


	//   ....[61]....
        /*04c0*/ 	.word	0x000038f0
        /*04c4*/ 	.word	0x00000000
        /*04c8*/ 	.word	0x00000060
        /*04cc*/ 	.short	0x010a
        /*04ce*/ 	.byte	0xff
	.zero		1


	//   ....[62]....
        /*04d0*/ 	.word	0x000039b0
        /*04d4*/ 	.word	0x00000000
        /*04d8*/ 	.word	0x00000000
        /*04dc*/ 	.short	0x0101
        /*04de*/ 	.byte	0xff
	.zero		1


	//   ....[63]....
        /*04e0*/ 	.word	0x00003cd0
        /*04e4*/ 	.word	0x000000ff
        /*04e8*/ 	.word	0x00000058
        /*04ec*/ 	.short	0x010a
        /*04ee*/ 	.byte	0x07
	.zero		1


	//   ....[64]....
        /*04f0*/ 	.word	0x00003ec0
        /*04f4*/ 	.word	0x000000ff
        /*04f8*/ 	.word	0x00000040
        /*04fc*/ 	.short	0x010a
        /*04fe*/ 	.byte	0x07
	.zero		1


	//   ....[65]....
        /*0500*/ 	.word	0x00004090
        /*0504*/ 	.word	0x000000ff
        /*0508*/ 	.word	0x00000030
        /*050c*/ 	.short	0x010b
        /*050e*/ 	.byte	0x07
	.zero		1


	//   ....[66]....
        /*0510*/ 	.word	0x00004100
        /*0514*/ 	.word	0x000000ff
        /*0518*/ 	.word	0x00000000
        /*051c*/ 	.short	0x0101
        /*051e*/ 	.byte	0x08
	.zero		1


	//   ....[67]....
        /*0520*/ 	.word	0x00004130
        /*0524*/ 	.word	0x000000ff
        /*0528*/ 	.word	0x00000048
        /*052c*/ 	.short	0x010a
        /*052e*/ 	.byte	0x07
	.zero		1


	//   ....[68]....
        /*0530*/ 	.word	0x00004340
        /*0534*/ 	.word	0x000000ff
        /*0538*/ 	.word	0x00000038
        /*053c*/ 	.short	0x010b
        /*053e*/ 	.byte	0x07
	.zero		1


	//   ....[69]....
        /*0540*/ 	.word	0x00004360
        /*0544*/ 	.word	0x000000ff
        /*0548*/ 	.word	0x00000000
        /*054c*/ 	.short	0x0101
        /*054e*/ 	.byte	0x0d
	.zero		1


	//   ....[70]....
        /*0550*/ 	.word	0x00004390
        /*0554*/ 	.word	0x000000ff
        /*0558*/ 	.word	0x00000040
        /*055c*/ 	.short	0x010a
        /*055e*/ 	.byte	0x07
	.zero		1


	//   ....[71]....
        /*0560*/ 	.word	0x000043d0
        /*0564*/ 	.word	0x00000000
        /*0568*/ 	.word	0x00000048
        /*056c*/ 	.short	0x010a
        /*056e*/ 	.byte	0xff
	.zero		1


	//   ....[72]....
        /*0570*/ 	.word	0x00004700
        /*0574*/ 	.word	0x00000000
        /*0578*/ 	.word	0x00000060
        /*057c*/ 	.short	0x010a
        /*057e*/ 	.byte	0xff
	.zero		1


	//   ....[73]....
        /*0580*/ 	.word	0x00004810
        /*0584*/ 	.word	0x00000000
        /*0588*/ 	.word	0x00000000
        /*058c*/ 	.short	0x0101
        /*058e*/ 	.byte	0xff
	.zero		1


	//   ....[74]....
        /*0590*/ 	.word	0x00005270
        /*0594*/ 	.word	0x00000003
        /*0598*/ 	.word	0x00000030
        /*059c*/ 	.short	0x010a
        /*059e*/ 	.byte	0xff
	.zero		1


	//   ....[75]....
        /*05a0*/ 	.word	0x000052b0
        /*05a4*/ 	.word	0x000000cf
        /*05a8*/ 	.word	0x00000080
        /*05ac*/ 	.short	0x010a
        /*05ae*/ 	.byte	0xff
	.zero		1


	//   ....[76]....
        /*05b0*/ 	.word	0x000053e0
        /*05b4*/ 	.word	0x00000003
        /*05b8*/ 	.word	0x00000030
        /*05bc*/ 	.short	0x010a
        /*05be*/ 	.byte	0xff
	.zero		1


	//   ....[77]....
        /*05c0*/ 	.word	0x00005540
        /*05c4*/ 	.word	0x00000000
        /*05c8*/ 	.word	0x00000000
        /*05cc*/ 	.short	0x0101
        /*05ce*/ 	.byte	0xff
	.zero		1


	//   ....[78]....
        /*05d0*/ 	.word	0x000055a0
        /*05d4*/ 	.word	0x000000cf
        /*05d8*/ 	.word	0x00000080
        /*05dc*/ 	.short	0x010a
        /*05de*/ 	.byte	0xff
	.zero		1


	//   ....[79]....
        /*05e0*/ 	.word	0x00006950
        /*05e4*/ 	.word	0x000000d2
        /*05e8*/ 	.word	0x00000030
        /*05ec*/ 	.short	0x010a
        /*05ee*/ 	.byte	0xff
	.zero		1


	//   ....[80]....
        /*05f0*/ 	.word	0x00006a20
        /*05f4*/ 	.word	0x000000d2
        /*05f8*/ 	.word	0x00000030
        /*05fc*/ 	.short	0x010a
        /*05fe*/ 	.byte	0xff
	.zero		1


	//   ....[81]....
        /*0600*/ 	.word	0x00006b60
        /*0604*/ 	.word	0x00000003
        /*0608*/ 	.word	0x00000000
        /*060c*/ 	.short	0x0101
        /*060e*/ 	.byte	0xff
	.zero		1


	//   ....[82]....
        /*0610*/ 	.word	0x00007070
        /*0614*/ 	.word	0x000000ff
        /*0618*/ 	.word	0x00000000
        /*061c*/ 	.short	0x0101
        /*061e*/ 	.byte	0x05
	.zero		1


	//   ....[83]....
        /*0620*/ 	.word	0x00007ff0
        /*0624*/ 	.word	0x00000003
        /*0628*/ 	.word	0x000000d0
        /*062c*/ 	.short	0x010a
        /*062e*/ 	.byte	0xff
	.zero		1


	//   ....[84]....
        /*0630*/ 	.word	0x00008050
        /*0634*/ 	.word	0x00000002
        /*0638*/ 	.word	0x00000018
        /*063c*/ 	.short	0x010a
        /*063e*/ 	.byte	0xff
	.zero		1


	//   ....[85]....
        /*0640*/ 	.word	0x000080b0
        /*0644*/ 	.word	0x00000002
        /*0648*/ 	.word	0x00000018
        /*064c*/ 	.short	0x010a
        /*064e*/ 	.byte	0xff
	.zero		1


	//   ....[86]....
        /*0650*/ 	.word	0x00008100
        /*0654*/ 	.word	0x00000002
        /*0658*/ 	.word	0x00000060
        /*065c*/ 	.short	0x010a
        /*065e*/ 	.byte	0xff
	.zero		1


	//   ....[87]....
        /*0660*/ 	.word	0x00008160
        /*0664*/ 	.word	0x00000000
        /*0668*/ 	.word	0x00000000
        /*066c*/ 	.short	0x010a
        /*066e*/ 	.byte	0xff
	.zero		1


	//   ....[88]....
        /*0670*/ 	.word	0x000081c0
        /*0674*/ 	.word	0x00000000
        /*0678*/ 	.word	0x00000000
        /*067c*/ 	.short	0x010a
        /*067e*/ 	.byte	0xff
	.zero		1


	//   ....[89]....
        /*0680*/ 	.word	0x00008210
        /*0684*/ 	.word	0x00000000
        /*0688*/ 	.word	0x000000c0
        /*068c*/ 	.short	0x010a
        /*068e*/ 	.byte	0xff
	.zero		1


	//   ....[90]....
        /*0690*/ 	.word	0x00008270
        /*0694*/ 	.word	0x00000000
        /*0698*/ 	.word	0x00000070
        /*069c*/ 	.short	0x010a
        /*069e*/ 	.byte	0xff
	.zero		1


	//   ....[91]....
        /*06a0*/ 	.word	0x000082c0
        /*06a4*/ 	.word	0x00000000
        /*06a8*/ 	.word	0x00000060
        /*06ac*/ 	.short	0x010a
        /*06ae*/ 	.byte	0xff
	.zero		1


	//   ....[92]....
        /*06b0*/ 	.word	0x00008320
        /*06b4*/ 	.word	0x00000000
        /*06b8*/ 	.word	0x00000070
        /*06bc*/ 	.short	0x010a
        /*06be*/ 	.byte	0xff
	.zero		1


	//   ....[93]....
        /*06c0*/ 	.word	0x00008370
        /*06c4*/ 	.word	0x00000000
        /*06c8*/ 	.word	0x00000060
        /*06cc*/ 	.short	0x010a
        /*06ce*/ 	.byte	0xff
	.zero		1


	//   ....[94]....
        /*06d0*/ 	.word	0x000083d0
        /*06d4*/ 	.word	0x00000003
        /*06d8*/ 	.word	0x000000a0
        /*06dc*/ 	.short	0x010a
        /*06de*/ 	.byte	0xff
	.zero		1


	//   ....[95]....
        /*06e0*/ 	.word	0x00008430
        /*06e4*/ 	.word	0x00000000
        /*06e8*/ 	.word	0x00000000
        /*06ec*/ 	.short	0x010a
        /*06ee*/ 	.byte	0xff
	.zero		1


	//   ....[96]....
        /*06f0*/ 	.word	0x00008490
        /*06f4*/ 	.word	0x00000000
        /*06f8*/ 	.word	0x00000000
        /*06fc*/ 	.short	0x010a
        /*06fe*/ 	.byte	0xff
	.zero		1


	//   ....[97]....
        /*0700*/ 	.word	0x000084f0
        /*0704*/ 	.word	0x00000000
        /*0708*/ 	.word	0x00000000
        /*070c*/ 	.short	0x010a
        /*070e*/ 	.byte	0xff
	.zero		1


	//   ....[98]....
        /*0710*/ 	.word	0x00008550
        /*0714*/ 	.word	0x00000000
        /*0718*/ 	.word	0x00000000
        /*071c*/ 	.short	0x010a
        /*071e*/ 	.byte	0xff
	.zero		1


	//   ....[99]....
        /*0720*/ 	.word	0x000085b0
        /*0724*/ 	.word	0x00000000
        /*0728*/ 	.word	0x00000000
        /*072c*/ 	.short	0x010a
        /*072e*/ 	.byte	0xff
	.zero		1


	//   ....[100]....
        /*0730*/ 	.word	0x00008600
        /*0734*/ 	.word	0x00000000
        /*0738*/ 	.word	0x00000060
        /*073c*/ 	.short	0x010a
        /*073e*/ 	.byte	0xff
	.zero		1


	//   ....[101]....
        /*0740*/ 	.word	0x00008660
        /*0744*/ 	.word	0x00000000
        /*0748*/ 	.word	0x00000058
        /*074c*/ 	.short	0x010a
        /*074e*/ 	.byte	0xff
	.zero		1


	//   ....[102]....
        /*0750*/ 	.word	0x000086c0
        /*0754*/ 	.word	0x00000003
        /*0758*/ 	.word	0x00000040
        /*075c*/ 	.short	0x010a
        /*075e*/ 	.byte	0xff
	.zero		1


	//   ....[103]....
        /*0760*/ 	.word	0x00008720
        /*0764*/ 	.word	0x00000003
        /*0768*/ 	.word	0x00000048
        /*076c*/ 	.short	0x010a
        /*076e*/ 	.byte	0xff
	.zero		1


	//   ....[104]....
        /*0770*/ 	.word	0x00008780
        /*0774*/ 	.word	0x00000000
        /*0778*/ 	.word	0x00000040
        /*077c*/ 	.short	0x010a
        /*077e*/ 	.byte	0xff
	.zero		1


	//   ....[105]....
        /*0780*/ 	.word	0x000087d0
        /*0784*/ 	.word	0x00000000
        /*0788*/ 	.word	0x00000060
        /*078c*/ 	.short	0x010a
        /*078e*/ 	.byte	0xff
	.zero		1


	//   ....[106]....
        /*0790*/ 	.word	0x00008820
        /*0794*/ 	.word	0x00000003
        /*0798*/ 	.word	0x00000030
        /*079c*/ 	.short	0x010a
        /*079e*/ 	.byte	0xff
	.zero		1


	//   ....[107]....
        /*07a0*/ 	.word	0x00008870
        /*07a4*/ 	.word	0x000000cf
        /*07a8*/ 	.word	0x00000080
        /*07ac*/ 	.short	0x010a
        /*07ae*/ 	.byte	0xff
	.zero		1


	//   ....[108]....
        /*07b0*/ 	.word	0x000088c0
        /*07b4*/ 	.word	0x000000d2
        /*07b8*/ 	.word	0x00000030
        /*07bc*/ 	.short	0x010a
        /*07be*/ 	.byte	0xff
	.zero		1


	//----- nvinfo : EIATTR_NUM_MBARRIERS
	.align		4
.L_47:
        /*07c0*/ 	.byte	0x03, 0x38
        /*07c2*/ 	.short	0x001c


	//----- nvinfo : EIATTR_EXIT_INSTR_OFFSETS
	.align		4
        /*07c4*/ 	.byte	0x04, 0x1c
        /*07c6*/ 	.short	(.L_49 - .L_48)


	//   ....[0]....
.L_48:
        /*07c8*/ 	.word	0x000023f0


	//   ....[1]....
        /*07cc*/ 	.word	0x000028e0


	//   ....[2]....
        /*07d0*/ 	.word	0x00002940


	//   ....[3]....
        /*07d4*/ 	.word	0x000036f0


	//   ....[4]....
        /*07d8*/ 	.word	0x00004400


	//   ....[5]....
        /*07dc*/ 	.word	0x00004440


	//   ....[6]....
        /*07e0*/ 	.word	0x00007fe0


	//----- nvinfo : EIATTR_MAX_THREADS
	.align		4
.L_49:
        /*07e4*/ 	.byte	0x04, 0x05
        /*07e6*/ 	.short	(.L_51 - .L_50)
.L_50:
        /*07e8*/ 	.word	0x00000100
        /*07ec*/ 	.word	0x00000001
        /*07f0*/ 	.word	0x00000001


	//----- nvinfo : EIATTR_CRS_STACK_SIZE
	.align		4
.L_51:
        /*07f4*/ 	.byte	0x04, 0x1e
        /*07f6*/ 	.short	(.L_53 - .L_52)
.L_52:
        /*07f8*/ 	.word	0x00000000


	//----- nvinfo : EIATTR_CBANK_PARAM_SIZE
	.align		4
.L_53:
        /*07fc*/ 	.byte	0x03, 0x19
        /*07fe*/ 	.short	0x0800


	//----- nvinfo : EIATTR_PARAM_CBANK
	.align		4
        /*0800*/ 	.byte	0x04, 0x0a
        /*0802*/ 	.short	(.L_55 - .L_54)
	.align		4
.L_54:
        /*0804*/ 	.word	index@(.nv.constant0._ZN7cutlass13device_kernelINS_4gemm6kernel13GemmUniversalIN4cute5tupleIJiiiiEEENS1_10collective13CollectiveMmaINS1_35MainloopSm100TmaUmmaWarpSpecializedILi3ELi2ELi4ENS5_IJNS4_1CILi1EEESB_SB_EEEEENS5_IJNSA_ILi128EEESE_NSA_ILi32EEEEEENS_12float_e5m2_tENS5_IJlSB_lEEESH_SI_NS4_8TiledMMAINS4_8MMA_AtomIJNS4_10MMA_TraitsINS4_19SM100_MMA_F8F6F4_SSEJSH_SH_fSE_SE_NS4_17integral_constantINS4_4UMMA5MajorELSP_0EEESQ_NSN_INSO_7ScaleInELSR_0EEESS_EEEEEENS4_6LayoutISC_NS5_IJNSA_ILi0EEESW_SW_EEEEENS5_IJNS4_10UnderscoreESZ_SZ_EEEEENS4_13SM90_TMA_LOADENS4_14ComposedLayoutINS4_7SwizzleILi1ELi4ELi3EEENS4_18smem_ptr_flag_bitsILi8EEENSV_INS5_IJNSA_ILi8EEESF_EEENS5_IJSF_SB_EEEEEEEvNS4_8identityES12_S1C_vS1D_EENS_8epilogue10collective18CollectiveEpilogueINS1F_23Sm100TmaWarpSpecializedILi2ELi2ELi64ELb0ELb0EEEJSG_NS5_IJNSV_ISE_SB_EENSV_INSA_ILi64EEESB_EEEEESH_SI_SH_SI_NS1F_6fusion15FusionCallbacksIS1J_NS1O_17LinearCombinationISH_fSH_fLNS_15FloatRoundStyleE2EEESG_S1N_JEEENS4_5SM1004TMEM4LOAD26SM100_TMEM_LOAD_32dp32b64xES12_NS13_INS14_ILi2ELi4ELi3EEES17_NSV_INS5_IJS18_S1L_EEENS5_IJS1L_SB_EEEEEEENS4_39AutoVectorizingCopyWithAssumedAlignmentILi128EEENS4_14SM90_TMA_STOREES22_S24_S24_EEEvvEEEEvNT_6ParamsE)
        /*0808*/ 	.short	0x0380
        /*080a*/ 	.short	0x0800


	//----- nvinfo : EIATTR_SW_WAR
	.align		4
.L_55:
        /*080c*/ 	.byte	0x04, 0x36
        /*080e*/ 	.short	(.L_57 - .L_56)
.L_56:
        /*0810*/ 	.word	0x00000008
.L_57:


//--------------------- .nv.callgraph             --------------------------
	.section	.nv.callgraph,"",@"SHT_CUDA_CALLGRAPH"
	.align	4
	.sectionentsize	8
	.align		4
        /*0000*/ 	.word	0x00000000
	.align		4
        /*0004*/ 	.word	0xffffffff
	.align		4
        /*0008*/ 	.word	index@(_ZN7cutlass13device_kernelINS_4gemm6kernel13GemmUniversalIN4cute5tupleIJiiiiEEENS1_10collective13CollectiveMmaINS1_35MainloopSm100TmaUmmaWarpSpecializedILi3ELi2ELi4ENS5_IJNS4_1CILi1EEESB_SB_EEEEENS5_IJNSA_ILi128EEESE_NSA_ILi32EEEEEENS_12float_e5m2_tENS5_IJlSB_lEEESH_SI_NS4_8TiledMMAINS4_8MMA_AtomIJNS4_10MMA_TraitsINS4_19SM100_MMA_F8F6F4_SSEJSH_SH_fSE_SE_NS4_17integral_constantINS4_4UMMA5MajorELSP_0EEESQ_NSN_INSO_7ScaleInELSR_0EEESS_EEEEEENS4_6LayoutISC_NS5_IJNSA_ILi0EEESW_SW_EEEEENS5_IJNS4_10UnderscoreESZ_SZ_EEEEENS4_13SM90_TMA_LOADENS4_14ComposedLayoutINS4_7SwizzleILi1ELi4ELi3EEENS4_18smem_ptr_flag_bitsILi8EEENSV_INS5_IJNSA_ILi8EEESF_EEENS5_IJSF_SB_EEEEEEEvNS4_8identityES12_S1C_vS1D_EENS_8epilogue10collective18CollectiveEpilogueINS1F_23Sm100TmaWarpSpecializedILi2ELi2ELi64ELb0ELb0EEEJSG_NS5_IJNSV_ISE_SB_EENSV_INSA_ILi64EEESB_EEEEESH_SI_SH_SI_NS1F_6fusion15FusionCallbacksIS1J_NS1O_17LinearCombinationISH_fSH_fLNS_15FloatRoundStyleE2EEESG_S1N_JEEENS4_5SM1004TMEM4LOAD26SM100_TMEM_LOAD_32dp32b64xES12_NS13_INS14_ILi2ELi4ELi3EEES17_NSV_INS5_IJS18_S1L_EEENS5_IJS1L_SB_EEEEEEENS4_39AutoVectorizingCopyWithAssumedAlignmentILi128EEENS4_14SM90_TMA_STOREES22_S24_S24_EEEvvEEEEvNT_6ParamsE)
	.align		4
        /*000c*/ 	.word	index@(__assertfail)
	.align		4
        /*0010*/ 	.word	0x00000000
	.align		4
        /*0014*/ 	.word	0xfffffffe
	.align		4
        /*0018*/ 	.word	0x00000000
	.align		4
        /*001c*/ 	.word	0xfffffffd
	.align		4
        /*0020*/ 	.word	0x00000000
	.align		4
        /*0024*/ 	.word	0xfffffffc


//--------------------- .nv.constant4             --------------------------
	.section	.nv.constant4,"a",@progbits
	.align	8
	.align		8
.nv.constant4:
        /*0000*/ 	.dword	__assertfail
	.align		8
        /*0008*/ 	.dword	__unnamed_1
	.align		8
        /*0010*/ 	.dword	__unnamed_2
	.align		8
        /*0018*/ 	.dword	_ZN39_INTERNAL_ab391c73_4_k_cu_5469c64e_80794cuda3std3__45__cpo5beginE
	.align		8
        /*0020*/ 	.dword	_ZN39_INTERNAL_ab391c73_4_k_cu_5469c64e_80794cuda3std3__45__cpo3endE
	.align		8
        /*0028*/ 	.dword	_ZN39_INTERNAL_ab391c73_4_k_cu_5469c64e_80794cuda3std3__45__cpo6cbeginE
	.align		8
        /*0030*/ 	.dword	_ZN39_INTERNAL_ab391c73_4_k_cu_5469c64e_80794cuda3std3__45__cpo4cendE
	.align		8
        /*0038*/ 	.dword	_ZN39_INTERNAL_ab391c73_4_k_cu_5469c64e_80794cuda3std3__441_GLOBAL__N__ab391c73_4_k_cu_5469c64e_80796ignoreE
	.align		8
        /*0040*/ 	.dword	_ZN39_INTERNAL_ab391c73_4_k_cu_5469c64e_80794cuda3std3__419piecewise_constructE
	.align		8
        /*0048*/ 	.dword	_ZN39_INTERNAL_ab391c73_4_k_cu_5469c64e_80794cuda3std3__48in_placeE
	.align		8
        /*0050*/ 	.dword	_ZN39_INTERNAL_ab391c73_4_k_cu_5469c64e_80794cuda3std6ranges3__45__cpo4swapE
	.align		8
        /*0058*/ 	.dword	_ZN39_INTERNAL_ab391c73_4_k_cu_5469c64e_80794cuda3std6ranges3__45__cpo9iter_moveE
	.align		8
        /*0060*/ 	.dword	_ZN39_INTERNAL_ab391c73_4_k_cu_5469c64e_80794cute7productE
	.align		8
        /*0068*/ 	.dword	_ZN39_INTERNAL_ab391c73_4_k_cu_5469c64e_80794cute1_E
	.align		8
        /*0070*/ 	.dword	$str$25
	.align		8
        /*0078*/ 	.dword	$str$26
	.align		8
        /*0080*/ 	.dword	$str$27
	.align		8
        /*0088*/ 	.dword	$str$28


//--------------------- .text._ZN7cutlass13device_kernelINS_4gemm6kernel13GemmUniversalIN4cute5tupleIJiiiiEEENS1_10collective13CollectiveMmaINS1_35MainloopSm100TmaUmmaWarpSpecializedILi3ELi2ELi4ENS5_IJNS4_1CILi1EEESB_SB_EEEEENS5_IJNSA_ILi128EEESE_NSA_ILi32EEEEEENS_12float_e5m2_tENS5_IJlSB_lEEESH_SI_NS4_8TiledMMAINS4_8MMA_AtomIJNS4_10MMA_TraitsINS4_19SM100_MMA_F8F6F4_SSEJSH_SH_fSE_SE_NS4_17integral_constantINS4_4UMMA5MajorELSP_0EEESQ_NSN_INSO_7ScaleInELSR_0EEESS_EEEEEENS4_6LayoutISC_NS5_IJNSA_ILi0EEESW_SW_EEEEENS5_IJNS4_10UnderscoreESZ_SZ_EEEEENS4_13SM90_TMA_LOADENS4_14ComposedLayoutINS4_7SwizzleILi1ELi4ELi3EEENS4_18smem_ptr_flag_bitsILi8EEENSV_INS5_IJNSA_ILi8EEESF_EEENS5_IJSF_SB_EEEEEEEvNS4_8identityES12_S1C_vS1D_EENS_8epilogue10collective18CollectiveEpilogueINS1F_23Sm100TmaWarpSpecializedILi2ELi2ELi64ELb0ELb0EEEJSG_NS5_IJNSV_ISE_SB_EENSV_INSA_ILi64EEESB_EEEEESH_SI_SH_SI_NS1F_6fusion15FusionCallbacksIS1J_NS1O_17LinearCombinationISH_fSH_fLNS_15FloatRoundStyleE2EEESG_S1N_JEEENS4_5SM1004TMEM4LOAD26SM100_TMEM_LOAD_32dp32b64xES12_NS13_INS14_ILi2ELi4ELi3EEES17_NSV_INS5_IJS18_S1L_EEENS5_IJS1L_SB_EEEEEEENS4_39AutoVectorizingCopyWithAssumedAlignmentILi128EEENS4_14SM90_TMA_STOREES22_S24_S24_EEEvvEEEEvNT_6ParamsE --------------------------
	.section	.text._ZN7cutlass13device_kernelINS_4gemm6kernel13GemmUniversalIN4cute5tupleIJiiiiEEENS1_10collective13CollectiveMmaINS1_35MainloopSm100TmaUmmaWarpSpecializedILi3ELi2ELi4ENS5_IJNS4_1CILi1EEESB_SB_EEEEENS5_IJNSA_ILi128EEESE_NSA_ILi32EEEEEENS_12float_e5m2_tENS5_IJlSB_lEEESH_SI_NS4_8TiledMMAINS4_8MMA_AtomIJNS4_10MMA_TraitsINS4_19SM100_MMA_F8F6F4_SSEJSH_SH_fSE_SE_NS4_17integral_constantINS4_4UMMA5MajorELSP_0EEESQ_NSN_INSO_7ScaleInELSR_0EEESS_EEEEEENS4_6LayoutISC_NS5_IJNSA_ILi0EEESW_SW_EEEEENS5_IJNS4_10UnderscoreESZ_SZ_EEEEENS4_13SM90_TMA_LOADENS4_14ComposedLayoutINS4_7SwizzleILi1ELi4ELi3EEENS4_18smem_ptr_flag_bitsILi8EEENSV_INS5_IJNSA_ILi8EEESF_EEENS5_IJSF_SB_EEEEEEEvNS4_8identityES12_S1C_vS1D_EENS_8epilogue10collective18CollectiveEpilogueINS1F_23Sm100TmaWarpSpecializedILi2ELi2ELi64ELb0ELb0EEEJSG_NS5_IJNSV_ISE_SB_EENSV_INSA_ILi64EEESB_EEEEESH_SI_SH_SI_NS1F_6fusion15FusionCallbacksIS1J_NS1O_17LinearCombinationISH_fSH_fLNS_15FloatRoundStyleE2EEESG_S1N_JEEENS4_5SM1004TMEM4LOAD26SM100_TMEM_LOAD_32dp32b64xES12_NS13_INS14_ILi2ELi4ELi3EEES17_NSV_INS5_IJS18_S1L_EEENS5_IJS1L_SB_EEEEEEENS4_39AutoVectorizingCopyWithAssumedAlignmentILi128EEENS4_14SM90_TMA_STOREES22_S24_S24_EEEvvEEEEvNT_6ParamsE,"ax",@progbits
	.align	128
.text._ZN7cutlass13device_kernelINS_4gemm6kernel13GemmUniversalIN4cute5tupleIJiiiiEEENS1_10collective13CollectiveMmaINS1_35MainloopSm100TmaUmmaWarpSpecializedILi3ELi2ELi4ENS5_IJNS4_1CILi1EEESB_SB_EEEEENS5_IJNSA_ILi128EEESE_NSA_ILi32EEEEEENS_12float_e5m2_tENS5_IJlSB_lEEESH_SI_NS4_8TiledMMAINS4_8MMA_AtomIJNS4_10MMA_TraitsINS4_19SM100_MMA_F8F6F4_SSEJSH_SH_fSE_SE_NS4_17integral_constantINS4_4UMMA5MajorELSP_0EEESQ_NSN_INSO_7ScaleInELSR_0EEESS_EEEEEENS4_6LayoutISC_NS5_IJNSA_ILi0EEESW_SW_EEEEENS5_IJNS4_10UnderscoreESZ_SZ_EEEEENS4_13SM90_TMA_LOADENS4_14ComposedLayoutINS4_7SwizzleILi1ELi4ELi3EEENS4_18smem_ptr_flag_bitsILi8EEENSV_INS5_IJNSA_ILi8EEESF_EEENS5_IJSF_SB_EEEEEEEvNS4_8identityES12_S1C_vS1D_EENS_8epilogue10collective18CollectiveEpilogueINS1F_23Sm100TmaWarpSpecializedILi2ELi2ELi64ELb0ELb0EEEJSG_NS5_IJNSV_ISE_SB_EENSV_INSA_ILi64EEESB_EEEEESH_SI_SH_SI_NS1F_6fusion15FusionCallbacksIS1J_NS1O_17LinearCombinationISH_fSH_fLNS_15FloatRoundStyleE2EEESG_S1N_JEEENS4_5SM1004TMEM4LOAD26SM100_TMEM_LOAD_32dp32b64xES12_NS13_INS14_ILi2ELi4ELi3EEES17_NSV_INS5_IJS18_S1L_EEENS5_IJS1L_SB_EEEEEEENS4_39AutoVectorizingCopyWithAssumedAlignmentILi128EEENS4_14SM90_TMA_STOREES22_S24_S24_EEEvvEEEEvNT_6ParamsE:
        .type           _ZN7cutlass13device_kernelINS_4gemm6kernel13GemmUniversalIN4cute5tupleIJiiiiEEENS1_10collective13CollectiveMmaINS1_35MainloopSm100TmaUmmaWarpSpecializedILi3ELi2ELi4ENS5_IJNS4_1CILi1EEESB_SB_EEEEENS5_IJNSA_ILi128EEESE_NSA_ILi32EEEEEENS_12float_e5m2_tENS5_IJlSB_lEEESH_SI_NS4_8TiledMMAINS4_8MMA_AtomIJNS4_10MMA_TraitsINS4_19SM100_MMA_F8F6F4_SSEJSH_SH_fSE_SE_NS4_17integral_constantINS4_4UMMA5MajorELSP_0EEESQ_NSN_INSO_7ScaleInELSR_0EEESS_EEEEEENS4_6LayoutISC_NS5_IJNSA_ILi0EEESW_SW_EEEEENS5_IJNS4_10UnderscoreESZ_SZ_EEEEENS4_13SM90_TMA_LOADENS4_14ComposedLayoutINS4_7SwizzleILi1ELi4ELi3EEENS4_18smem_ptr_flag_bitsILi8EEENSV_INS5_IJNSA_ILi8EEESF_EEENS5_IJSF_SB_EEEEEEEvNS4_8identityES12_S1C_vS1D_EENS_8epilogue10collective18CollectiveEpilogueINS1F_23Sm100TmaWarpSpecializedILi2ELi2ELi64ELb0ELb0EEEJSG_NS5_IJNSV_ISE_SB_EENSV_INSA_ILi64EEESB_EEEEESH_SI_SH_SI_NS1F_6fusion15FusionCallbacksIS1J_NS1O_17LinearCombinationISH_fSH_fLNS_15FloatRoundStyleE2EEESG_S1N_JEEENS4_5SM1004TMEM4LOAD26SM100_TMEM_LOAD_32dp32b64xES12_NS13_INS14_ILi2ELi4ELi3EEES17_NSV_INS5_IJS18_S1L_EEENS5_IJS1L_SB_EEEEEEENS4_39AutoVectorizingCopyWithAssumedAlignmentILi128EEENS4_14SM90_TMA_STOREES22_S24_S24_EEEvvEEEEvNT_6ParamsE,@function
        .size           _ZN7cutlass13device_kernelINS_4gemm6kernel13GemmUniversalIN4cute5tupleIJiiiiEEENS1_10collective13CollectiveMmaINS1_35MainloopSm100TmaUmmaWarpSpecializedILi3ELi2ELi4ENS5_IJNS4_1CILi1EEESB_SB_EEEEENS5_IJNSA_ILi128EEESE_NSA_ILi32EEEEEENS_12float_e5m2_tENS5_IJlSB_lEEESH_SI_NS4_8TiledMMAINS4_8MMA_AtomIJNS4_10MMA_TraitsINS4_19SM100_MMA_F8F6F4_SSEJSH_SH_fSE_SE_NS4_17integral_constantINS4_4UMMA5MajorELSP_0EEESQ_NSN_INSO_7ScaleInELSR_0EEESS_EEEEEENS4_6LayoutISC_NS5_IJNSA_ILi0EEESW_SW_EEEEENS5_IJNS4_10UnderscoreESZ_SZ_EEEEENS4_13SM90_TMA_LOADENS4_14ComposedLayoutINS4_7SwizzleILi1ELi4ELi3EEENS4_18smem_ptr_flag_bitsILi8EEENSV_INS5_IJNSA_ILi8EEESF_EEENS5_IJSF_SB_EEEEEEEvNS4_8identityES12_S1C_vS1D_EENS_8epilogue10collective18CollectiveEpilogueINS1F_23Sm100TmaWarpSpecializedILi2ELi2ELi64ELb0ELb0EEEJSG_NS5_IJNSV_ISE_SB_EENSV_INSA_ILi64EEESB_EEEEESH_SI_SH_SI_NS1F_6fusion15FusionCallbacksIS1J_NS1O_17LinearCombinationISH_fSH_fLNS_15FloatRoundStyleE2EEESG_S1N_JEEENS4_5SM1004TMEM4LOAD26SM100_TMEM_LOAD_32dp32b64xES12_NS13_INS14_ILi2ELi4ELi3EEES17_NSV_INS5_IJS18_S1L_EEENS5_IJS1L_SB_EEEEEEENS4_39AutoVectorizingCopyWithAssumedAlignmentILi128EEENS4_14SM90_TMA_STOREES22_S24_S24_EEEvvEEEEvNT_6ParamsE,(.L_x_140 - _ZN7cutlass13device_kernelINS_4gemm6kernel13GemmUniversalIN4cute5tupleIJiiiiEEENS1_10collective13CollectiveMmaINS1_35MainloopSm100TmaUmmaWarpSpecializedILi3ELi2ELi4ENS5_IJNS4_1CILi1EEESB_SB_EEEEENS5_IJNSA_ILi128EEESE_NSA_ILi32EEEEEENS_12float_e5m2_tENS5_IJlSB_lEEESH_SI_NS4_8TiledMMAINS4_8MMA_AtomIJNS4_10MMA_TraitsINS4_19SM100_MMA_F8F6F4_SSEJSH_SH_fSE_SE_NS4_17integral_constantINS4_4UMMA5MajorELSP_0EEESQ_NSN_INSO_7ScaleInELSR_0EEESS_EEEEEENS4_6LayoutISC_NS5_IJNSA_ILi0EEESW_SW_EEEEENS5_IJNS4_10UnderscoreESZ_SZ_EEEEENS4_13SM90_TMA_LOADENS4_14ComposedLayoutINS4_7SwizzleILi1ELi4ELi3EEENS4_18smem_ptr_flag_bitsILi8EEENSV_INS5_IJNSA_ILi8EEESF_EEENS5_IJSF_SB_EEEEEEEvNS4_8identityES12_S1C_vS1D_EENS_8epilogue10collective18CollectiveEpilogueINS1F_23Sm100TmaWarpSpecializedILi2ELi2ELi64ELb0ELb0EEEJSG_NS5_IJNSV_ISE_SB_EENSV_INSA_ILi64EEESB_EEEEESH_SI_SH_SI_NS1F_6fusion15FusionCallbacksIS1J_NS1O_17LinearCombinationISH_fSH_fLNS_15FloatRoundStyleE2EEESG_S1N_JEEENS4_5SM1004TMEM4LOAD26SM100_TMEM_LOAD_32dp32b64xES12_NS13_INS14_ILi2ELi4ELi3EEES17_NSV_INS5_IJS18_S1L_EEENS5_IJS1L_SB_EEEEEEENS4_39AutoVectorizingCopyWithAssumedAlignmentILi128EEENS4_14SM90_TMA_STOREES22_S24_S24_EEEvvEEEEvNT_6ParamsE)
        .other          _ZN7cutlass13device_kernelINS_4gemm6kernel13GemmUniversalIN4cute5tupleIJiiiiEEENS1_10collective13CollectiveMmaINS1_35MainloopSm100TmaUmmaWarpSpecializedILi3ELi2ELi4ENS5_IJNS4_1CILi1EEESB_SB_EEEEENS5_IJNSA_ILi128EEESE_NSA_ILi32EEEEEENS_12float_e5m2_tENS5_IJlSB_lEEESH_SI_NS4_8TiledMMAINS4_8MMA_AtomIJNS4_10MMA_TraitsINS4_19SM100_MMA_F8F6F4_SSEJSH_SH_fSE_SE_NS4_17integral_constantINS4_4UMMA5MajorELSP_0EEESQ_NSN_INSO_7ScaleInELSR_0EEESS_EEEEEENS4_6LayoutISC_NS5_IJNSA_ILi0EEESW_SW_EEEEENS5_IJNS4_10UnderscoreESZ_SZ_EEEEENS4_13SM90_TMA_LOADENS4_14ComposedLayoutINS4_7SwizzleILi1ELi4ELi3EEENS4_18smem_ptr_flag_bitsILi8EEENSV_INS5_IJNSA_ILi8EEESF_EEENS5_IJSF_SB_EEEEEEEvNS4_8identityES12_S1C_vS1D_EENS_8epilogue10collective18CollectiveEpilogueINS1F_23Sm100TmaWarpSpecializedILi2ELi2ELi64ELb0ELb0EEEJSG_NS5_IJNSV_ISE_SB_EENSV_INSA_ILi64EEESB_EEEEESH_SI_SH_SI_NS1F_6fusion15FusionCallbacksIS1J_NS1O_17LinearCombinationISH_fSH_fLNS_15FloatRoundStyleE2EEESG_S1N_JEEENS4_5SM1004TMEM4LOAD26SM100_TMEM_LOAD_32dp32b64xES12_NS13_INS14_ILi2ELi4ELi3EEES17_NSV_INS5_IJS18_S1L_EEENS5_IJS1L_SB_EEEEEEENS4_39AutoVectorizingCopyWithAssumedAlignmentILi128EEENS4_14SM90_TMA_STOREES22_S24_S24_EEEvvEEEEvNT_6ParamsE,@"STO_CUDA_ENTRY STV_DEFAULT"
_ZN7cutlass13device_kernelINS_4gemm6kernel13GemmUniversalIN4cute5tupleIJiiiiEEENS1_10collective13CollectiveMmaINS1_35MainloopSm100TmaUmmaWarpSpecializedILi3ELi2ELi4ENS5_IJNS4_1CILi1EEESB_SB_EEEEENS5_IJNSA_ILi128EEESE_NSA_ILi32EEEEEENS_12float_e5m2_tENS5_IJlSB_lEEESH_SI_NS4_8TiledMMAINS4_8MMA_AtomIJNS4_10MMA_TraitsINS4_19SM100_MMA_F8F6F4_SSEJSH_SH_fSE_SE_NS4_17integral_constantINS4_4UMMA5MajorELSP_0EEESQ_NSN_INSO_7ScaleInELSR_0EEESS_EEEEEENS4_6LayoutISC_NS5_IJNSA_ILi0EEESW_SW_EEEEENS5_IJNS4_10UnderscoreESZ_SZ_EEEEENS4_13SM90_TMA_LOADENS4_14ComposedLayoutINS4_7SwizzleILi1ELi4ELi3EEENS4_18smem_ptr_flag_bitsILi8EEENSV_INS5_IJNSA_ILi8EEESF_EEENS5_IJSF_SB_EEEEEEEvNS4_8identityES12_S1C_vS1D_EENS_8epilogue10collective18CollectiveEpilogueINS1F_23Sm100TmaWarpSpecializedILi2ELi2ELi64ELb0ELb0EEEJSG_NS5_IJNSV_ISE_SB_EENSV_INSA_ILi64EEESB_EEEEESH_SI_SH_SI_NS1F_6fusion15FusionCallbacksIS1J_NS1O_17LinearCombinationISH_fSH_fLNS_15FloatRoundStyleE2EEESG_S1N_JEEENS4_5SM1004TMEM4LOAD26SM100_TMEM_LOAD_32dp32b64xES12_NS13_INS14_ILi2ELi4ELi3EEES17_NSV_INS5_IJS18_S1L_EEENS5_IJS1L_SB_EEEEEEENS4_39AutoVectorizingCopyWithAssumedAlignmentILi128EEENS4_14SM90_TMA_STOREES22_S24_S24_EEEvvEEEEvNT_6ParamsE:
[----:B------:R-:W1:Y:S01]  /*0000*/  LDC R1, c[0x0][0x37c] ;  /* 0x0000df00ff017b82 */ /* 0x000e620000000800 */
[----:B------:R-:W2:Y:S01]  /*0010*/  S2R R189, SR_TID.X ;  /* 0x0000000000bd7919 */ /* 0x000ea20000002100 */
[----:B------:R-:W3:Y:S01]  /*0020*/  LDCU.64 UR4, c[0x0][0x890] ;  /* 0x00011200ff0477ac */ /* 0x000ee20008000a00 */
[----:B------:R-:W-:Y:S02]  /*0030*/  PRMT R171, RZ, 0x7610, R171 ;  /* 0x00007610ffab7816 */ /* 0x000fe400000000ab */
[----:B------:R-:W-:Y:S01]  /*0040*/  ELECT P5, URZ, PT ;  /* 0x0000000000ff782f */ /* 0x000fe200038a0000 */
[----:B------:R-:W4:Y:S01]  /*0050*/  LDCU.64 UR46, c[0x0][0x358] ;  /* 0x00006b00ff2e77ac */ /* 0x000f220008000a00 */
[----:B---3--:R-:W-:-:S04]  /*0060*/  UISETP.NE.U32.AND UP0, UPT, UR4, URZ, UPT ;  /* 0x000000ff0400728c */ /* 0x008fc8000bf05070 */
[----:B------:R-:W-:Y:S01]  /*0070*/  UISETP.NE.AND.EX UP0, UPT, UR5, URZ, UPT, UP0 ;  /* 0x000000ff0500728c */ /* 0x000fe2000bf05300 */
[----:B--2---:R-:W-:-:S05]  /*0080*/  SHF.R.U32.HI R173, RZ, 0x5, R189 ;  /* 0x00000005ffad7819 */ /* 0x004fca00000116bd */
[----:B------:R-:W2:Y:S02]  /*0090*/  SHFL.IDX PT, R0, R173, RZ, 0x1f ;  /* 0x00001fffad007589 */ /* 0x000ea400000e0000 */
[----:B--2---:R-:W-:Y:S01]  /*00a0*/  R2UR UR8, R0 ;  /* 0x00000000000872ca */ /* 0x004fe200000e0000 */
[----:B-1--4-:R-:W-:-:S14]  /*00b0*/  BRA.U UP0, `(.L_x_0) ;  /* 0x00000001002c7547 */ /* 0x012fdc000b800000 */
[----:B------:R-:W1:Y:S02]  /*00c0*/  LDCU.64 UR6, c[0x0][0x888] ;  /* 0x00011100ff0677ac */ /* 0x000e640008000a00 */
[----:B-1----:R-:W-:-:S04]  /*00d0*/  UISETP.NE.U32.AND UP0, UPT, UR6, URZ, UPT ;  /* 0x000000ff0600728c */ /* 0x002fc8000bf05070 */
[----:B------:R-:W-:-:S09]  /*00e0*/  UISETP.NE.AND.EX UP0, UPT, UR7, URZ, UPT, UP0 ;  /* 0x000000ff0700728c */ /* 0x000fd2000bf05300 */
[----:B------:R-:W-:Y:S05]  /*00f0*/  BRA.U !UP0, `(.L_x_1) ;  /* 0x0000000108107547 */ /* 0x000fea000b800000 */
[----:B------:R-:W1:Y:S02]  /*0100*/  LDC.64 R2, c[0x0][0x888] ;  /* 0x00022200ff027b82 */ /* 0x000e640000000a00 */
[----:B-1----:R1:W5:Y:S01]  /*0110*/  LDG.E R81, desc[UR46][R2.64] ;  /* 0x0000002e02517981 */ /* 0x002362000c1e1900 */
[----:B------:R-:W-:Y:S01]  /*0120*/  HFMA2 R171, -RZ, RZ, 0, 5.9604644775390625e-08 ;  /* 0x00000001ffab7431 */ /* 0x000fe200000001ff */
[----:B------:R-:W-:Y:S05]  /*0130*/  BRA `(.L_x_0) ;  /* 0x00000000000c7947 */ /* 0x000fea0003800000 */
.L_x_1:
[----:B------:R-:W1:Y:S01]  /*0140*/  LDCU UR6, c[0x0][0x880] ;  /* 0x00011000ff0677ac */ /* 0x000e620008000800 */
[----:B------:R-:W-:Y:S01]  /*0150*/  HFMA2 R171, -RZ, RZ, 0, 5.9604644775390625e-08 ;  /* 0x00000001ffab7431 */ /* 0x000fe200000001ff */
[----:B-1----:R-:W-:-:S07]  /*0160*/  MOV R81, UR6 ;  /* 0x0000000600517c02 */ /* 0x002fce0008000f00 */
.L_x_0:
[----:B------:R-:W2:Y:S02]  /*0170*/  LDCU.64 UR6, c[0x0][0x8b0] ;  /* 0x00011600ff0677ac */ /* 0x000ea40008000a00 */
[----:B--2---:R-:W-:-:S04]  /*0180*/  UISETP.NE.U32.AND UP0, UPT, UR6, URZ, UPT ;  /* 0x000000ff0600728c */ /* 0x004fc8000bf05070 */
[----:B------:R-:W-:-:S09]  /*0190*/  UISETP.NE.AND.EX UP0, UPT, UR7, URZ, UPT, UP0 ;  /* 0x000000ff0700728c */ /* 0x000fd2000bf05300 */
[----:B------:R-:W-:Y:S05]  /*01a0*/  BRA.U UP0, `(.L_x_2) ;  /* 0x0000000100247547 */ /* 0x000fea000b800000 */
[----:B------:R-:W2:Y:S02]  /*01b0*/  LDCU.64 UR6, c[0x0][0x8a8] ;  /* 0x00011500ff0677ac */ /* 0x000ea40008000a00 */
[----:B--2---:R-:W-:-:S04]  /*01c0*/  UISETP.NE.U32.AND UP0, UPT, UR6, URZ, UPT ;  /* 0x000000ff0600728c */ /* 0x004fc8000bf05070 */
[----:B------:R-:W-:-:S09]  /*01d0*/  UISETP.NE.AND.EX UP0, UPT, UR7, URZ, UPT, UP0 ;  /* 0x000000ff0700728c */ /* 0x000fd2000bf05300 */
[----:B------:R-:W-:Y:S05]  /*01e0*/  BRA.U !UP0, `(.L_x_3) ;  /* 0x00000001080c7547 */ /* 0x000fea000b800000 */
[----:B------:R-:W2:Y:S02]  /*01f0*/  LDC.64 R78, c[0x0][0x8a8] ;  /* 0x00022a00ff4e7b82 */ /* 0x000ea40000000a00 */
[----:B--2---:R2:W5:Y:S01]  /*0200*/  LDG.E R78, desc[UR46][R78.64] ;  /* 0x0000002e4e4e7981 */ /* 0x004562000c1e1900 */
[----:B------:R-:W-:Y:S05]  /*0210*/  BRA `(.L_x_2) ;  /* 0x0000000000087947 */ /* 0x000fea0003800000 */
.L_x_3:
[----:B------:R-:W2:Y:S02]  /*0220*/  LDCU UR6, c[0x0][0x8a0] ;  /* 0x00011400ff0677ac */ /* 0x000ea40008000800 */
[----:B--2---:R-:W-:Y:S02]  /*0230*/  MOV R78, UR6 ;  /* 0x00000006004e7c02 */ /* 0x004fe40008000f00 */
.L_x_2:
[----:B------:R-:W-:Y:S01]  /*0240*/  IMAD.U32 R0, RZ, RZ, UR8 ;  /* 0x00000008ff007e24 */ /* 0x000fe2000f8e00ff */
[----:B------:R-:W-:Y:S04]  /*0250*/  BSSY.RECONVERGENT B0, `(.L_x_4) ;  /* 0x000000c000007945 */ /* 0x000fe80003800200 */
[C---:B------:R-:W-:Y:S02]  /*0260*/  ISETP.NE.OR P1, PT, R0.reuse, 0x1, !P5 ;  /* 0x000000010000780c */ /* 0x040fe40006f25670 */
[----:B------:R-:W-:-:S11]  /*0270*/  ISETP.NE.OR P0, PT, R0, 0x3, !P5 ;  /* 0x000000030000780c */ /* 0x000fd60006f05670 */
[----:B------:R-:W-:Y:S05]  /*0280*/  @P1 BRA `(.L_x_5) ;  /* 0x0000000000201947 */ /* 0x000fea0003800000 */
[----:B------:R-:W3:Y:S02]  /*0290*/  LDCU.64 UR6, c[0x0][0x348] ;  /* 0x00006900ff0677ac */ /* 0x000ee40008000a00 */
[----:B---3--:R-:W-:Y:S02]  /*02a0*/  UIADD3 UR10, UP1, UPT, UR6, 0x80, URZ ;  /* 0x00000080060a7890 */ /* 0x008fe4000ff3e0ff */
[----:B------:R-:W-:Y:S02]  /*02b0*/  UIADD3 UR6, UP0, UPT, UR6, 0x180, URZ ;  /* 0x0000018006067890 */ /* 0x000fe4000ff1e0ff */
[----:B------:R-:W-:Y:S02]  /*02c0*/  UIADD3.X UR11, UPT, UPT, URZ, UR7, URZ, UP1, !UPT ;  /* 0x00000007ff0b7290 */ /* 0x000fe40008ffe4ff */
[----:B------:R-:W-:-:S07]  /*02d0*/  UIADD3.X UR7, UPT, UPT, URZ, UR7, URZ, UP0, !UPT ;  /* 0x00000007ff077290 */ /* 0x000fce00087fe4ff */
[----:B------:R3:W-:Y:S02]  /*02e0*/  UTMACCTL.PF [UR10] ;  /* 0x000000000a0079b9 */ /* 0x0007e40008040000 */
[----:B------:R3:W-:Y:S02]  /*02f0*/  UTMACCTL.PF [UR6] ;  /* 0x00000000060079b9 */ /* 0x0007e40008040000 */
[----:B---3--:R-:W-:Y:S01]  /*0300*/  NOP ;  /* 0x0000000000007918 */ /* 0x008fe20000000000 */
.L_x_5:
[----:B------:R-:W-:Y:S05]  /*0310*/  BSYNC.RECONVERGENT B0 ;  /* 0x0000000000007941 */ /* 0x000fea0003800200 */
.L_x_4:
[----:B------:R-:W-:Y:S04]  /*0320*/  BSSY.RECONVERGENT B0, `(.L_x_6) ;  /* 0x000000a000007945 */ /* 0x000fe80003800200 */
        /* <DEDUP_REMOVED lines=9> */
.L_x_7:
[----:B------:R-:W-:Y:S05]  /*03c0*/  BSYNC.RECONVERGENT B0 ;  /* 0x0000000000007941 */ /* 0x000fea0003800200 */
.L_x_6:
[----:B------:R-:W3:Y:S01]  /*03d0*/  LDCU.64 UR6, c[0x0][0x888] ;  /* 0x00011100ff0677ac */ /* 0x000ee20008000a00 */
[----:B------:R-:W-:Y:S02]  /*03e0*/  UISETP.EQ.U32.AND UP1, UPT, UR4, URZ, UPT ;  /* 0x000000ff0400728c */ /* 0x000fe4000bf22070 */
[----:B------:R-:W-:Y:S02]  /*03f0*/  UPLOP3.LUT UP2, UPT, UPT, UPT, UPT, 0x80, 0x8 ;  /* 0x000000000008789c */ /* 0x000fe40003f4f070 */
[----:B---3--:R-:W-:-:S04]  /*0400*/  UISETP.NE.U32.AND UP0, UPT, UR6, URZ, UPT ;  /* 0x000000ff0600728c */ /* 0x008fc8000bf05070 */
[----:B------:R-:W-:-:S04]  /*0410*/  UISETP.NE.AND.EX UP0, UPT, UR7, URZ, UPT, UP0 ;  /* 0x000000ff0700728c */ /* 0x000fc8000bf05300 */
[----:B------:R-:W-:-:S04]  /*0420*/  UISETP.EQ.OR.EX UP3, UPT, UR5, URZ, !UP0, UP1 ;  /* 0x000000ff0500728c */ /* 0x000fc8000c762710 */
[----:B------:R-:W-:-:S05]  /*0430*/  UP2UR UR50, UPR, URZ, 0x8 ;  /* 0x00000008ff327883 */ /* 0x000fca0008000000 */
[----:B------:R-:W-:Y:S07]  /*0440*/  BRA.U !UP3, `(.L_x_8) ;  /* 0x000000010b207547 */ /* 0x000fee000b800000 */
[----:B------:R-:W-:Y:S01]  /*0450*/  UISETP.NE.U32.AND UP2, UPT, UR4, URZ, UPT ;  /* 0x000000ff0400728c */ /* 0x000fe2000bf45070 */
[----:B-----5:R-:W-:Y:S01]  /*0460*/  FSETP.NEU.AND P0, PT, R81, RZ, PT ;  /* 0x000000ff5100720b */ /* 0x020fe20003f0d000 */
[----:B------:R-:W-:Y:S02]  /*0470*/  USEL UR4, URZ, 0xffffffff, UP0 ;  /* 0xffffffffff047887 */ /* 0x000fe40008000000 */
[----:B------:R-:W-:-:S10]  /*0480*/  UISETP.NE.AND.EX UP2, UPT, UR5, URZ, UPT, UP2 ;  /* 0x000000ff0500728c */ /* 0x000fd4000bf45320 */
[----:B------:R-:W-:Y:S01]  /*0490*/  VOTEU.ANY UP1, P0 ;  /* 0x0000000000ff7886 */ /* 0x000fe20000020100 */
[----:B------:R-:W-:-:S04]  /*04a0*/  @!UP2 USEL UR4, URZ, 0xffffffff, UP1 ;  /* 0xffffffffff04a887 */ /* 0x000fc80008800000 */
[----:B------:R-:W-:-:S04]  /*04b0*/  ULOP3.LUT UR4, UR4, 0x1, URZ, 0xc0, !UPT ;  /* 0x0000000104047892 */ /* 0x000fc8000f8ec0ff */
[----:B------:R-:W-:-:S11]  /*04c0*/  UISETP.NE.U32.AND UP2, UPT, UR4, 0x1, UPT ;  /* 0x000000010400788c */ /* 0x000fd6000bf45070 */
.L_x_8:
[----:B-1----:R-:W1:Y:S01]  /*04d0*/  SHFL.IDX PT, R2, R173, RZ, 0x1f ;  /* 0x00001fffad027589 */ /* 0x002e6200000e0000 */
[----:B------:R-:W-:-:S04]  /*04e0*/  UISETP.NE.AND UP1, UPT, UR8, 0x2, UPT ;  /* 0x000000020800788c */ /* 0x000fc8000bf25270 */
[----:B------:R-:W-:Y:S01]  /*04f0*/  USEL UR6, URZ, 0x1, UP1 ;  /* 0x00000001ff067887 */ /* 0x000fe20008800000 */
[----:B-1----:R-:W-:-:S13]  /*0500*/  ISETP.NE.AND P0, PT, R2, RZ, PT ;  /* 0x000000ff0200720c */ /* 0x002fda0003f05270 */
[----:B------:R-:W-:Y:S05]  /*0510*/  @P0 BRA `(.L_x_9) ;  /* 0x0000000000400947 */ /* 0x000fea0003800000 */
[----:B------:R-:W1:Y:S01]  /*0520*/  S2UR UR5, SR_CgaCtaId ;  /* 0x00000000000579c3 */ /* 0x000e620000008800 */
[----:B------:R-:W-:Y:S01]  /*0530*/  UMOV UR7, 0x400 ;  /* 0x0000040000077882 */ /* 0x000fe20000000000 */
[----:B------:R-:W-:Y:S01]  /*0540*/  UMOV UR4, 0x1 ;  /* 0x0000000100047882 */ /* 0x000fe20000000000 */
[----:B------:R-:W-:Y:S01]  /*0550*/  ELECT P0, URZ, PT ;  /* 0x0000000000ff782f */ /* 0x000fe20003800000 */
[----:B------:R-:W-:-:S04]  /*0560*/  UIADD3 UR10, UPT, UPT, -UR4, 0x100000, URZ ;  /* 0x00100000040a7890 */ /* 0x000fc8000fffe1ff */
[----:B------:R-:W-:Y:S02]  /*0570*/  USHF.L.U32 UR11, UR10, 0xb, URZ ;  /* 0x0000000b0a0b7899 */ /* 0x000fe400080006ff */
[----:B------:R-:W-:Y:S02]  /*0580*/  USHF.L.U32 UR10, UR10, 0x1, URZ ;  /* 0x000000010a0a7899 */ /* 0x000fe400080006ff */
[----:B-1----:R-:W-:Y:S01]  /*0590*/  ULEA UR5, UR5, UR7, 0x18 ;  /* 0x0000000705057291 */ /* 0x002fe2000f8ec0ff */
[----:B------:R-:W1:Y:S11]  /*05a0*/  FENCE.VIEW.ASYNC.S ;  /* 0x00000000000073c6 */ /* 0x000e760000000000 */
[----:B-1----:R1:W3:Y:S01]  /*05b0*/  SYNCS.EXCH.64 URZ, [UR5], UR10 ;  /* 0x0000000a05ff75b2 */ /* 0x0022e20008000100 */
[----:B------:R1:W4:Y:S01]  /*05c0*/  SYNCS.EXCH.64 URZ, [UR5+0x18], UR10 ;  /* 0x0000180a05ff75b2 */ /* 0x0003220008000100 */
[----:B------:R1:W1:Y:S01]  /*05d0*/  SYNCS.EXCH.64 URZ, [UR5+0x8], UR10 ;  /* 0x0000080a05ff75b2 */ /* 0x0002620008000100 */
[----:B------:R1:W1:Y:S01]  /*05e0*/  SYNCS.EXCH.64 URZ, [UR5+0x20], UR10 ;  /* 0x0000200a05ff75b2 */ /* 0x0002620008000100 */
[----:B------:R1:W1:Y:S01]  /*05f0*/  SYNCS.EXCH.64 URZ, [UR5+0x10], UR10 ;  /* 0x0000100a05ff75b2 */ /* 0x0002620008000100 */
[----:B------:R1:W1:Y:S01]  /*0600*/  SYNCS.EXCH.64 URZ, [UR5+0x28], UR10 ;  /* 0x0000280a05ff75b2 */ /* 0x0002620008000100 */
[----:B------:R-:W-:Y:S01]  /*0610*/  NOP ;  /* 0x0000000000007918 */ /* 0x000fe20000000000 */
.L_x_9:
[----:B------:R-:W2:Y:S01]  /*0620*/  SHFL.IDX PT, R2, R173, RZ, 0x1f ;  /* 0x00001fffad027589 */ /* 0x000ea200000e0000 */
[----:B------:R-:W-:Y:S01]  /*0630*/  NOP ;  /* 0x0000000000007918 */ /* 0x000fe20000000000 */
[----:B--2---:R-:W-:-:S13]  /*0640*/  ISETP.NE.AND P0, PT, R2, 0x1, PT ;  /* 0x000000010200780c */ /* 0x004fda0003f05270 */
[----:B------:R-:W-:Y:S05]  /*0650*/  @P0 BRA `(.L_x_10) ;  /* 0x0000000000480947 */ /* 0x000fea0003800000 */
[----:B------:R-:W2:Y:S01]  /*0660*/  S2UR UR7, SR_CgaCtaId ;  /* 0x00000000000779c3 */ /* 0x000ea20000008800 */
[----:B------:R-:W-:Y:S01]  /*0670*/  UMOV UR9, 0x400 ;  /* 0x0000040000097882 */ /* 0x000fe20000000000 */
[----:B-1----:R-:W-:Y:S01]  /*0680*/  UMOV UR5, 0x20 ;  /* 0x0000002000057882 */ /* 0x002fe20000000000 */
[----:B------:R-:W-:Y:S01]  /*0690*/  UMOV UR4, 0x80 ;  /* 0x0000008000047882 */ /* 0x000fe20000000000 */
[----:B------:R-:W-:-:S04]  /*06a0*/  UIADD3 UR10, UPT, UPT, -UR5, 0x100000, URZ ;  /* 0x00100000050a7890 */ /* 0x000fc8000fffe1ff */
[----:B------:R-:W-:Y:S02]  /*06b0*/  USHF.L.U32 UR11, UR10, 0xb, URZ ;  /* 0x0000000b0a0b7899 */ /* 0x000fe400080006ff */
[----:B------:R-:W-:Y:S02]  /*06c0*/  USHF.L.U32 UR10, UR10, 0x1, URZ ;  /* 0x000000010a0a7899 */ /* 0x000fe400080006ff */
[----:B------:R-:W-:-:S04]  /*06d0*/  UIADD3 UR4, UPT, UPT, -UR4, 0x100000, URZ ;  /* 0x0010000004047890 */ /* 0x000fc8000fffe1ff */
[----:B------:R-:W-:Y:S02]  /*06e0*/  USHF.L.U32 UR5, UR4, 0xb, URZ ;  /* 0x0000000b04057899 */ /* 0x000fe400080006ff */
[----:B------:R-:W-:Y:S01]  /*06f0*/  USHF.L.U32 UR4, UR4, 0x1, URZ ;  /* 0x0000000104047899 */ /* 0x000fe200080006ff */
[----:B------:R-:W-:Y:S01]  /*0700*/  ELECT P0, URZ, PT ;  /* 0x0000000000ff782f */ /* 0x000fe20003800000 */
[----:B--2---:R-:W-:Y:S01]  /*0710*/  ULEA UR7, UR7, UR9, 0x18 ;  /* 0x0000000907077291 */ /* 0x004fe2000f8ec0ff */
[----:B------:R-:W1:Y:S11]  /*0720*/  FENCE.VIEW.ASYNC.S ;  /* 0x00000000000073c6 */ /* 0x000e760000000000 */
[----:B-1----:R2:W1:Y:S01]  /*0730*/  SYNCS.EXCH.64 URZ, [UR7+0x30], UR10 ;  /* 0x0000300a07ff75b2 */ /* 0x0024620008000100 */
[----:B------:R2:W1:Y:S01]  /*0740*/  SYNCS.EXCH.64 URZ, [UR7+0x40], UR4 ;  /* 0x0000400407ff75b2 */ /* 0x0004620008000100 */
[----:B------:R2:W1:Y:S01]  /*0750*/  SYNCS.EXCH.64 URZ, [UR7+0x38], UR10 ;  /* 0x0000380a07ff75b2 */ /* 0x0004620008000100 */
[----:B------:R2:W1:Y:S02]  /*0760*/  SYNCS.EXCH.64 URZ, [UR7+0x48], UR4 ;  /* 0x0000480407ff75b2 */ /* 0x0004640008000100 */
[----:B--2---:R-:W-:Y:S01]  /*0770*/  NOP ;  /* 0x0000000000007918 */ /* 0x004fe20000000000 */
.L_x_10:
[----:B------:R-:W2:Y:S01]  /*0780*/  SHFL.IDX PT, R2, R173, RZ, 0x1f ;  /* 0x00001fffad027589 */ /* 0x000ea200000e0000 */
[----:B------:R-:W-:Y:S01]  /*0790*/  NOP ;  /* 0x0000000000007918 */ /* 0x000fe20000000000 */
[----:B--2---:R-:W-:-:S13]  /*07a0*/  ISETP.NE.AND P0, PT, R2, 0x3, PT ;  /* 0x000000030200780c */ /* 0x004fda0003f05270 */
[----:B------:R-:W-:Y:S05]  /*07b0*/  @P0 BRA `(.L_x_11) ;  /* 0x0000000000300947 */ /* 0x000fea0003800000 */
[----:B-1----:R-:W1:Y:S01]  /*07c0*/  S2UR UR5, SR_CgaCtaId ;  /* 0x00000000000579c3 */ /* 0x002e620000008800 */
        /* <DEDUP_REMOVED lines=8> */
[----:B-1----:R2:W1:Y:S01]  /*0850*/  SYNCS.EXCH.64 URZ, [UR5+0x50], UR10 ;  /* 0x0000500a05ff75b2 */ /* 0x0024620008000100 */
[----:B------:R2:W1:Y:S02]  /*0860*/  SYNCS.EXCH.64 URZ, [UR5+0x58], UR10 ;  /* 0x0000580a05ff75b2 */ /* 0x0004640008000100 */
[----:B--2---:R-:W-:Y:S01]  /*0870*/  NOP ;  /* 0x0000000000007918 */ /* 0x004fe20000000000 */
.L_x_11:
[----:B------:R-:W2:Y:S01]  /*0880*/  SHFL.IDX PT, R2, R173, RZ, 0x1f ;  /* 0x00001fffad027589 */ /* 0x000ea200000e0000 */
[----:B------:R-:W-:Y:S01]  /*0890*/  NOP ;  /* 0x0000000000007918 */ /* 0x000fe20000000000 */
[----:B--2---:R-:W-:-:S13]  /*08a0*/  ISETP.NE.AND P0, PT, R2, 0x4, PT ;  /* 0x000000040200780c */ /* 0x004fda0003f05270 */
[----:B------:R-:W-:Y:S05]  /*08b0*/  @P0 BRA `(.L_x_12) ;  /* 0x00000000004c0947 */ /* 0x000fea0003800000 */
[----:B-1----:R-:W1:Y:S01]  /*08c0*/  S2UR UR5, SR_CgaCtaId ;  /* 0x00000000000579c3 */ /* 0x002e620000008800 */
[----:B------:R-:W-:Y:S01]  /*08d0*/  UMOV UR9, 0x100 ;  /* 0x0000010000097882 */ /* 0x000fe20000000000 */
[----:B------:R-:W-:Y:S01]  /*08e0*/  UMOV UR7, 0x400 ;  /* 0x0000040000077882 */ /* 0x000fe20000000000 */
[----:B------:R-:W-:Y:S01]  /*08f0*/  USEL UR9, UR9, 0xe0, UP2 ;  /* 0x000000e009097887 */ /* 0x000fe20009000000 */
[----:B------:R-:W-:Y:S01]  /*0900*/  UMOV UR4, 0x1 ;  /* 0x0000000100047882 */ /* 0x000fe20000000000 */
[----:B------:R-:W-:Y:S01]  /*0910*/  ELECT P0, URZ, PT ;  /* 0x0000000000ff782f */ /* 0x000fe20003800000 */
[----:B------:R-:W-:-:S04]  /*0920*/  UIADD3 UR10, UPT, UPT, -UR4, 0x100000, URZ ;  /* 0x00100000040a7890 */ /* 0x000fc8000fffe1ff */
[----:B------:R-:W-:Y:S02]  /*0930*/  USHF.L.U32 UR11, UR10, 0xb, URZ ;  /* 0x0000000b0a0b7899 */ /* 0x000fe400080006ff */
[----:B------:R-:W-:Y:S02]  /*0940*/  USHF.L.U32 UR10, UR10, 0x1, URZ ;  /* 0x000000010a0a7899 */ /* 0x000fe400080006ff */
[----:B------:R-:W-:-:S04]  /*0950*/  UIADD3 UR12, UPT, UPT, -UR9, 0x100000, URZ ;  /* 0x00100000090c7890 */ /* 0x000fc8000fffe1ff */
[----:B------:R-:W-:Y:S02]  /*0960*/  USHF.L.U32 UR13, UR12, 0xb, URZ ;  /* 0x0000000b0c0d7899 */ /* 0x000fe400080006ff */
[----:B------:R-:W-:Y:S02]  /*0970*/  USHF.L.U32 UR12, UR12, 0x1, URZ ;  /* 0x000000010c0c7899 */ /* 0x000fe400080006ff */
[----:B-1----:R-:W-:Y:S01]  /*0980*/  ULEA UR5, UR5, UR7, 0x18 ;  /* 0x0000000705057291 */ /* 0x002fe2000f8ec0ff */
[----:B------:R-:W1:Y:S11]  /*0990*/  FENCE.VIEW.ASYNC.S ;  /* 0x00000000000073c6 */ /* 0x000e760000000000 */
[----:B-1----:R2:W1:Y:S01]  /*09a0*/  SYNCS.EXCH.64 URZ, [UR5+0x60], UR10 ;  /* 0x0000600a05ff75b2 */ /* 0x0024620008000100 */
[----:B------:R2:W1:Y:S01]  /*09b0*/  SYNCS.EXCH.64 URZ, [UR5+0x70], UR12 ;  /* 0x0000700c05ff75b2 */ /* 0x0004620008000100 */
[----:B------:R2:W1:Y:S01]  /*09c0*/  SYNCS.EXCH.64 URZ, [UR5+0x68], UR10 ;  /* 0x0000680a05ff75b2 */ /* 0x0004620008000100 */
[----:B------:R2:W1:Y:S02]  /*09d0*/  SYNCS.EXCH.64 URZ, [UR5+0x78], UR12 ;  /* 0x0000780c05ff75b2 */ /* 0x0004640008000100 */
[----:B--2---:R-:W-:Y:S01]  /*09e0*/  NOP ;  /* 0x0000000000007918 */ /* 0x004fe20000000000 */
.L_x_12:
        /* <DEDUP_REMOVED lines=20> */
[----:B------:R2:W1:Y:S01]  /*0b30*/  SYNCS.EXCH.64 URZ, [UR7+0xa8], UR4 ;  /* 0x0000a80407ff75b2 */ /* 0x0004620008000100 */
[----:B------:R2:W1:Y:S01]  /*0b40*/  SYNCS.EXCH.64 URZ, [UR7+0x90], UR10 ;  /* 0x0000900a07ff75b2 */ /* 0x0004620008000100 */
[----:B------:R2:W1:Y:S01]  /*0b50*/  SYNCS.EXCH.64 URZ, [UR7+0xb0], UR4 ;  /* 0x0000b00407ff75b2 */ /* 0x0004620008000100 */
[----:B------:R2:W1:Y:S01]  /*0b60*/  SYNCS.EXCH.64 URZ, [UR7+0x98], UR10 ;  /* 0x0000980a07ff75b2 */ /* 0x0004620008000100 */
[----:B------:R2:W1:Y:S02]  /*0b70*/  SYNCS.EXCH.64 URZ, [UR7+0xb8], UR4 ;  /* 0x0000b80407ff75b2 */ /* 0x0004640008000100 */
[----:B--2---:R-:W-:Y:S01]  /*0b80*/  NOP ;  /* 0x0000000000007918 */ /* 0x004fe20000000000 */
.L_x_13:
        /* <DEDUP_REMOVED lines=18> */
.L_x_14:
[----:B-1----:R-:W1:Y:S01]  /*0cb0*/  S2UR UR5, SR_CTAID.X ;  /* 0x00000000000579c3 */ /* 0x002e620000002500 */
[----:B------:R-:W-:-:S05]  /*0cc0*/  CS2R.32 R170, SR_CgaSize ;  /* 0x0000000000aa7805 */ /* 0x000fca0000008a00 */
[----:B------:R-:W-:-:S05]  /*0cd0*/  IMAD R170, R170, -0xa0, RZ ;  /* 0xffffff60aaaa7824 */ /* 0x000fca00078e02ff */
[----:B------:R-:W-:-:S14]  /*0ce0*/  R2UR UR9, R170 ;  /* 0x00000000aa0972ca */ /* 0x000fdc00000e0000 */
[----:B------:R-:W2:Y:S01]  /*0cf0*/  LDCU UR9, c[0x0][UR9+0x2b0] ;  /* 0x00005600090977ac */ /* 0x000ea20008000800 */
[----:B------:R-:W-:Y:S01]  /*0d00*/  NOP ;  /* 0x0000000000007918 */ /* 0x000fe20000000000 */
[----:B------:R-:W-:-:S05]  /*0d10*/  CS2R.32 R170, SR_CgaSize ;  /* 0x0000000000aa7805 */ /* 0x000fca0000008a00 */
[----:B------:R-:W-:-:S05]  /*0d20*/  IMAD R170, R170, -0xa0, RZ ;  /* 0xffffff60aaaa7824 */ /* 0x000fca00078e02ff */
[----:B------:R-:W-:-:S14]  /*0d30*/  R2UR UR7, R170 ;  /* 0x00000000aa0772ca */ /* 0x000fdc00000e0000 */
[----:B------:R-:W3:Y:S01]  /*0d40*/  LDCU UR7, c[0x0][UR7+0x2b4] ;  /* 0x00005680070777ac */ /* 0x000ee20008000800 */
[----:B------:R-:W4:Y:S08]  /*0d50*/  S2UR UR4, SR_CTAID.Y ;  /* 0x00000000000479c3 */ /* 0x000f300000002600 */
[----:B------:R-:W3:Y:S01]  /*0d60*/  LDC R9, c[0x0][0xb24] ;  /* 0x0002c900ff097b82 */ /* 0x000ee20000000800 */
[----:B-1----:R-:W-:-:S02]  /*0d70*/  I2FP.F32.U32 R5, UR5 ;  /* 0x0000000500057c45 */ /* 0x002fc40008201000 */
[----:B------:R-:W-:-:S05]  /*0d80*/  CS2R.32 R3, SR_CgaSize ;  /* 0x0000000000037805 */ /* 0x000fca0000008a00 */
[----:B------:R-:W-:-:S06]  /*0d90*/  IMAD R3, R3, -0xa0, RZ ;  /* 0xffffff6003037824 */ /* 0x000fcc00078e02ff */
[----:B------:R-:W1:Y:S01]  /*0da0*/  LDC R3, c[0x0][R3+0x2a0] ;  /* 0x0000a80003037b82 */ /* 0x000e620000000800 */
[----:B------:R-:W-:Y:S01]  /*0db0*/  MOV R21, UR5 ;  /* 0x0000000500157c02 */ /* 0x000fe20008000f00 */
[----:B--2---:R-:W-:Y:S01]  /*0dc0*/  FMUL R5, R5, UR9 ;  /* 0x0000000905057c20 */ /* 0x004fe20008400000 */
[----:B----4-:R-:W-:Y:S02]  /*0dd0*/  I2FP.F32.U32 R4, UR4 ;  /* 0x0000000400047c45 */ /* 0x010fe40008201000 */
[----:B------:R-:W-:-:S05]  /*0de0*/  CS2R.32 R2, SR_CgaSize ;  /* 0x0000000000027805 */ /* 0x000fca0000008a00 */
[----:B------:R-:W-:-:S06]  /*0df0*/  IMAD R2, R2, -0xa0, RZ ;  /* 0xffffff6002027824 */ /* 0x000fcc00078e02ff */
[----:B------:R-:W2:Y:S01]  /*0e00*/  LDC R2, c[0x0][R2+0x2a4] ;  /* 0x0000a90002027b82 */ /* 0x000ea20000000800 */
[----:B------:R-:W4:Y:S01]  /*0e10*/  F2I.U32.TRUNC.NTZ R170, R5 ;  /* 0x0000000500aa7305 */ /* 0x000f22000020f000 */
[----:B------:R-:W-:Y:S01]  /*0e20*/  MOV R20, UR4 ;  /* 0x0000000400147c02 */ /* 0x000fe20008000f00 */
[----:B---3--:R-:W-:-:S05]  /*0e30*/  FMUL R4, R4, UR7 ;  /* 0x0000000704047c20 */ /* 0x008fca0008400000 */
[----:B------:R-:W-:Y:S01]  /*0e40*/  BAR.SYNC.DEFER_BLOCKING 0x0 ;  /* 0x0000000000007b1d */ /* 0x000fe20000010000 */
[----:B------:R-:W-:-:S05]  /*0e50*/  ISETP.GE.AND P0, PT, R9, 0x1, PT ;  /* 0x000000010900780c */ /* 0x000fca0003f06270 */
[----:B------:R-:W3:Y:S02]  /*0e60*/  F2I.U32.TRUNC.NTZ R147, R4 ;  /* 0x0000000400937305 */ /* 0x000ee4000020f000 */
[----:B------:R-:W2:Y:S01]  /*0e70*/  S2UR UR36, SR_CTAID.Z ;  /* 0x00000000002479c3 */ /* 0x000ea20000002700 */
[----:B----4-:R-:W-:-:S05]  /*0e80*/  IADD3 R170, PT, PT, -R170, RZ, RZ ;  /* 0x000000ffaaaa7210 */ /* 0x010fca0007ffe1ff */
[----:B-1----:R-:W-:Y:S01]  /*0e90*/  IMAD R170, R3, R170, UR5 ;  /* 0x0000000503aa7e24 */ /* 0x002fe2000f8e02aa */
[----:B---3--:R-:W-:-:S05]  /*0ea0*/  IADD3 R147, PT, PT, -R147, RZ, RZ ;  /* 0x000000ff93937210 */ /* 0x008fca0007ffe1ff */
[----:B--2---:R-:W-:Y:S01]  /*0eb0*/  IMAD R147, R2, R147, UR4 ;  /* 0x0000000402937e24 */ /* 0x004fe2000f8e0293 */
[----:B------:R-:W-:Y:S06]  /*0ec0*/  @!P0 BRA `(.L_x_15) ;  /* 0x0000000000b88947 */ /* 0x000fec0003800000 */
[----:B------:R-:W1:Y:S01]  /*0ed0*/  LDC.64 R4, c[0x0][0xb18] ;  /* 0x0002c600ff047b82 */ /* 0x000e620000000a00 */
[----:B------:R-:W-:-:S07]  /*0ee0*/  ISETP.NE.AND P0, PT, R9, 0x1, PT ;  /* 0x000000010900780c */ /* 0x000fce0003f05270 */
[----:B------:R-:W2:Y:S08]  /*0ef0*/  LDC R10, c[0x0][0xb0c] ;  /* 0x0002c300ff0a7b82 */ /* 0x000eb00000000800 */
[----:B------:R-:W3:Y:S08]  /*0f00*/  LDC R11, c[0x0][0x370] ;  /* 0x0000dc00ff0b7b82 */ /* 0x000ef00000000800 */
[----:B------:R-:W4:Y:S01]  /*0f10*/  LDC R12, c[0x0][0x374] ;  /* 0x0000dd00ff0c7b82 */ /* 0x000f220000000800 */
[----:B-1----:R-:W-:-:S07]  /*0f20*/  ISETP.NE.AND P1, PT, R4, 0x1, PT ;  /* 0x000000010400780c */ /* 0x002fce0003f25270 */
[----:B------:R-:W3:Y:S01]  /*0f30*/  LDC.64 R6, c[0x0][0xb10] ;  /* 0x0002c400ff067b82 */ /* 0x000ee20000000a00 */
[----:B--2---:R-:W-:-:S07]  /*0f40*/  ISETP.NE.AND P2, PT, R10, 0x1, PT ;  /* 0x000000010a00780c */ /* 0x004fce0003f45270 */
[----:B------:R-:W1:Y:S08]  /*0f50*/  LDC R8, c[0x0][0xb20] ;  /* 0x0002c800ff087b82 */ /* 0x000e700000000800 */
[----:B------:R-:W2:Y:S01]  /*0f60*/  LDC.64 R2, c[0x0][0xb28] ;  /* 0x0002ca00ff027b82 */ /* 0x000ea20000000a00 */
[----:B----4-:R-:W-:-:S04]  /*0f70*/  IMAD.HI.U32 R13, R12, R5, RZ ;  /* 0x000000050c0d7227 */ /* 0x010fc800078e00ff */
[----:B------:R-:W-:-:S04]  /*0f80*/  IMAD.HI.U32 R5, R20, R5, RZ ;  /* 0x0000000514057227 */ /* 0x000fc800078e00ff */
[----:B---3--:R-:W-:-:S04]  /*0f90*/  IMAD.HI.U32 R14, R11, R6, RZ ;  /* 0x000000060b0e7227 */ /* 0x008fc800078e00ff */
[C---:B------:R-:W-:Y:S01]  /*0fa0*/  IMAD.HI.U32 R16, R21.reuse, R6, RZ ;  /* 0x0000000615107227 */ /* 0x040fe200078e00ff */
[-C--:B------:R-:W-:Y:S02]  /*0fb0*/  @P2 SHF.R.U32.HI R11, RZ, R7.reuse, R14 ;  /* 0x00000007ff0b2219 */ /* 0x080fe4000001160e */
[-C--:B-1----:R-:W-:Y:S02]  /*0fc0*/  @P1 SHF.R.U32.HI R12, RZ, R8.reuse, R13 ;  /* 0x00000008ff0c1219 */ /* 0x082fe4000001160d */
[----:B------:R-:W-:Y:S02]  /*0fd0*/  SHF.R.U32.HI R5, RZ, R8, R5 ;  /* 0x00000008ff057219 */ /* 0x000fe40000011605 */
[----:B------:R-:W-:Y:S02]  /*0fe0*/  SHF.R.U32.HI R16, RZ, R7, R16 ;  /* 0x00000007ff107219 */ /* 0x000fe40000011610 */
[----:B------:R-:W-:Y:S01]  /*0ff0*/  SEL R5, R20, R5, !P1 ;  /* 0x0000000514057207 */ /* 0x000fe20004800000 */
[----:B--2---:R-:W-:Y:S01]  /*1000*/  IMAD.HI.U32 R14, R12, R2, RZ ;  /* 0x000000020c0e7227 */ /* 0x004fe200078e00ff */
[----:B------:R-:W-:-:S02]  /*1010*/  SEL R7, R21, R16, !P2 ;  /* 0x0000001015077207 */ /* 0x000fc40005000000 */
[----:B------:R-:W-:Y:S01]  /*1020*/  IADD3 R13, PT, PT, -R5, RZ, RZ ;  /* 0x000000ff050d7210 */ /* 0x000fe20007ffe1ff */
[----:B------:R-:W-:Y:S01]  /*1030*/  IMAD.HI.U32 R6, R11, R2, RZ ;  /* 0x000000020b067227 */ /* 0x000fe200078e00ff */
[----:B------:R-:W-:-:S03]  /*1040*/  @P0 SHF.R.U32.HI R12, RZ, R3, R14 ;  /* 0x00000003ff0c0219 */ /* 0x000fc6000001160e */
[----:B------:R-:W-:Y:S01]  /*1050*/  IMAD R13, R4, R13, R20 ;  /* 0x0000000d040d7224 */ /* 0x000fe200078e0214 */
[----:B------:R-:W-:Y:S01]  /*1060*/  @P0 SHF.R.U32.HI R11, RZ, R3, R6 ;  /* 0x00000003ff0b0219 */ /* 0x000fe20000011606 */
[----:B------:R-:W-:-:S04]  /*1070*/  IMAD R12, R12, R9, RZ ;  /* 0x000000090c0c7224 */ /* 0x000fc800078e02ff */
[----:B------:R-:W-:Y:S01]  /*1080*/  IMAD R6, R11, R9, RZ ;  /* 0x000000090b067224 */ /* 0x000fe200078e02ff */
[----:B------:R-:W-:-:S04]  /*1090*/  ISETP.GE.AND P1, PT, R5, R12, PT ;  /* 0x0000000c0500720c */ /* 0x000fc80003f26270 */
[----:B------:R-:W-:Y:S01]  /*10a0*/  ISETP.GE.OR P1, PT, R7, R6, P1 ;  /* 0x000000060700720c */ /* 0x000fe20000f26670 */
[----:B------:R-:W-:-:S05]  /*10b0*/  IMAD.HI.U32 R6, R5, R2, RZ ;  /* 0x0000000205067227 */ /* 0x000fca00078e00ff */
[----:B------:R-:W-:-:S04]  /*10c0*/  SHF.R.U32.HI R6, RZ, R3, R6 ;  /* 0x00000003ff067219 */ /* 0x000fc80000011606 */
[----:B------:R-:W-:-:S03]  /*10d0*/  SEL R6, R5, R6, !P0 ;  /* 0x0000000605067207 */ /* 0x000fc60004000000 */
[----:B------:R-:W-:Y:S01]  /*10e0*/  @!P1 IMAD.HI.U32 R8, R7, R2, RZ ;  /* 0x0000000207089227 */ /* 0x000fe200078e00ff */
[----:B------:R-:W-:-:S04]  /*10f0*/  IADD3 R2, PT, PT, -R6, RZ, RZ ;  /* 0x000000ff06027210 */ /* 0x000fc80007ffe1ff */
[----:B------:R-:W-:Y:S01]  /*1100*/  @!P1 SHF.R.U32.HI R8, RZ, R3, R8 ;  /* 0x00000003ff089219 */ /* 0x000fe20000011608 */
[----:B------:R-:W-:-:S03]  /*1110*/  IMAD R2, R9, R2, R5 ;  /* 0x0000000209027224 */ /* 0x000fc600078e0205 */
[----:B------:R-:W-:-:S05]  /*1120*/  @!P1 SEL R3, R7, R8, !P0 ;  /* 0x0000000807039207 */ /* 0x000fca0004000000 */
[--C-:B------:R-:W-:Y:S02]  /*1130*/  @!P1 IMAD.IADD R6, R6, 0x1, -R3.reuse ;  /* 0x0000000106069824 */ /* 0x100fe400078e0a03 */
[----:B------:R-:W-:Y:S01]  /*1140*/  @!P1 IMAD R3, R2, R11, R3 ;  /* 0x0000000b02039224 */ /* 0x000fe200078e0203 */
[----:B------:R-:W-:Y:S01]  /*1150*/  IADD3 R2, PT, PT, -R7, RZ, RZ ;  /* 0x000000ff07027210 */ /* 0x000fe20007ffe1ff */
[----:B------:R-:W-:Y:S02]  /*1160*/  @!P1 IMAD R5, R6, R9, R7 ;  /* 0x0000000906059224 */ /* 0x000fe400078e0207 */
[----:B------:R-:W-:Y:S02]  /*1170*/  @!P1 IMAD.MOV.U32 R7, RZ, RZ, R3 ;  /* 0x000000ffff079224 */ /* 0x000fe400078e0003 */
[----:B------:R-:W-:Y:S02]  /*1180*/  IMAD R2, R10, R2, R21 ;  /* 0x000000020a027224 */ /* 0x000fe400078e0215 */
[----:B------:R-:W-:-:S02]  /*1190*/  IMAD R20, R5, R4, R13 ;  /* 0x0000000405147224 */ /* 0x000fc400078e020d */
[----:B------:R-:W-:Y:S02]  /*11a0*/  IMAD R21, R7, R10, R2 ;  /* 0x0000000a07157224 */ /* 0x000fe400078e0202 */
.L_x_15:
[----:B------:R-:W1:Y:S01]  /*11b0*/  LDCU UR4, c[0x0][0xb30] ;  /* 0x00016600ff0477ac */ /* 0x000e620008000800 */
[----:B------:R-:W2:Y:S08]  /*11c0*/  S2UR UR37, SR_CgaCtaId ;  /* 0x00000000002579c3 */ /* 0x000eb00000008800 */
[----:B------:R-:W3:Y:S01]  /*11d0*/  LDC R72, c[0x0][0xb24] ;  /* 0x0002c900ff487b82 */ /* 0x000ee20000000800 */
[----:B-1----:R-:W-:-:S09]  /*11e0*/  UISETP.NE.AND UP1, UPT, UR4, 0x1, UPT ;  /* 0x000000010400788c */ /* 0x002fd2000bf25270 */
[----:B--2---:R-:W-:Y:S05]  /*11f0*/  BRA.U UP1, `(.L_x_16) ;  /* 0x0000000101407547 */ /* 0x004fea000b800000 */
[----:B------:R-:W1:Y:S08]  /*1200*/  LDC.64 R4, c[0x0][0xb10] ;  /* 0x0002c400ff047b82 */ /* 0x000e700000000a00 */
[----:B------:R-:W2:Y:S08]  /*1210*/  LDC.64 R2, c[0x0][0xb18] ;  /* 0x0002c600ff027b82 */ /* 0x000eb00000000a00 */
[----:B------:R-:W4:Y:S08]  /*1220*/  LDC R6, c[0x0][0xb20] ;  /* 0x0002c800ff067b82 */ /* 0x000f300000000800 */
[----:B------:R-:W3:Y:S01]  /*1230*/  LDC R8, c[0x0][0xb0c] ;  /* 0x0002c300ff087b82 */ /* 0x000ee20000000800 */
[----:B-1----:R-:W-:-:S05]  /*1240*/  IMAD.HI.U32 R4, R21, R4, RZ ;  /* 0x0000000415047227 */ /* 0x002fca00078e00ff */
[----:B------:R-:W-:Y:S01]  /*1250*/  SHF.R.U32.HI R4, RZ, R5, R4 ;  /* 0x00000005ff047219 */ /* 0x000fe20000011604 */
[----:B--2---:R-:W-:Y:S01]  /*1260*/  IMAD.HI.U32 R3, R20, R3, RZ ;  /* 0x0000000314037227 */ /* 0x004fe200078e00ff */
[----:B------:R-:W-:-:S04]  /*1270*/  ISETP.NE.AND P0, PT, R2, 0x1, PT ;  /* 0x000000010200780c */ /* 0x000fc80003f05270 */
[----:B----4-:R-:W-:-:S04]  /*1280*/  SHF.R.U32.HI R3, RZ, R6, R3 ;  /* 0x00000006ff037219 */ /* 0x010fc80000011603 */
[----:B------:R-:W-:Y:S02]  /*1290*/  SEL R3, R20, R3, !P0 ;  /* 0x0000000314037207 */ /* 0x000fe40004000000 */
[----:B---3--:R-:W-:-:S04]  /*12a0*/  ISETP.NE.AND P1, PT, R8, 0x1, PT ;  /* 0x000000010800780c */ /* 0x008fc80003f25270 */
[----:B------:R-:W-:-:S05]  /*12b0*/  SEL R4, R21, R4, !P1 ;  /* 0x0000000415047207 */ /* 0x000fca0004800000 */
[----:B------:R-:W-:Y:S02]  /*12c0*/  IMAD.IADD R5, R3, 0x1, -R4 ;  /* 0x0000000103057824 */ /* 0x000fe400078e0a04 */
[----:B------:R-:W-:Y:S02]  /*12d0*/  IMAD.IADD R3, R4, 0x1, -R3 ;  /* 0x0000000104037824 */ /* 0x000fe400078e0a03 */
[----:B------:R-:W-:Y:S02]  /*12e0*/  IMAD R21, R5, R8, R21 ;  /* 0x0000000805157224 */ /* 0x000fe400078e0215 */
[----:B------:R-:W-:-:S07]  /*12f0*/  IMAD R20, R3, R2, R20 ;  /* 0x0000000203147224 */ /* 0x000fce00078e0214 */
.L_x_16:
[----:B------:R-:W-:Y:S01]  /*1300*/  BAR.SYNC.DEFER_BLOCKING 0x0 ;  /* 0x0000000000007b1d */ /* 0x000fe20000010000 */
[----:B------:R-:W-:Y:S01]  /*1310*/  UISETP.NE.AND UP1, UPT, UR8, 0x2, UPT ;  /* 0x000000020800788c */ /* 0x000fe2000bf25270 */
[----:B------:R-:W-:Y:S02]  /*1320*/  ISETP.NE.OR P5, PT, R0, 0x2, !P5 ;  /* 0x000000020000780c */ /* 0x000fe40006fa5670 */
[----:B------:R-:W-:-:S06]  /*1330*/  LOP3.LUT R2, R189, 0x1f, RZ, 0xc0, !PT ;  /* 0x0000001fbd027812 */ /* 0x000fcc00078ec0ff */
[----:B------:R-:W-:Y:S05]  /*1340*/  BRA.U UP1, `(.L_x_17) ;  /* 0x0000001101307547 */ /* 0x000fea000b800000 */
[----:B------:R-:W1:Y:S01]  /*1350*/  LDCU UR13, c[0x0][0x38c] ;  /* 0x00007180ff0d77ac */ /* 0x000e620008000800 */
[----:B------:R-:W2:Y:S01]  /*1360*/  LDC R9, c[0x0][0x370] ;  /* 0x0000dc00ff097b82 */ /* 0x000ea20000000800 */
[----:B------:R-:W-:Y:S01]  /*1370*/  PLOP3.LUT P1, PT, PT, PT, UP2, 0x80, 0x8 ;  /* 0x000000000008781c */ /* 0x000fe20003f2f028 */
[----:B------:R-:W-:Y:S01]  /*1380*/  IMAD.MOV.U32 R15, RZ, RZ, 0x1 ;  /* 0x00000001ff0f7424 */ /* 0x000fe200078e00ff */
[----:B------:R-:W-:Y:S01]  /*1390*/  ISETP.EQ.OR P4, PT, R2, RZ, P5 ;  /* 0x000000ff0200720c */ /* 0x000fe20002f82670 */
[----:B------:R-:W-:Y:S01]  /*13a0*/  IMAD.MOV.U32 R14, RZ, RZ, RZ ;  /* 0x000000ffff0e7224 */ /* 0x000fe200078e00ff */
[----:B------:R-:W-:Y:S02]  /*13b0*/  PLOP3.LUT P1, PT, P1, PT, PT, 0x8, 0x80 ;  /* 0x000000000080781c */ /* 0x000fe40000f2e170 */
[----:B------:R-:W-:Y:S01]  /*13c0*/  CS2R R12, SRZ ;  /* 0x00000000000c7805 */ /* 0x000fe2000001ff00 */
[----:B------:R-:W-:Y:S01]  /*13d0*/  IMAD.MOV.U32 R10, RZ, RZ, 0x1 ;  /* 0x00000001ff0a7424 */ /* 0x000fe200078e00ff */
[----:B------:R-:W4:Y:S01]  /*13e0*/  LDC R0, c[0x0][0x374] ;  /* 0x0000dd00ff007b82 */ /* 0x000f220000000800 */
[----:B------:R-:W2:Y:S01]  /*13f0*/  LDCU.64 UR22, c[0x0][0x348] ;  /* 0x00006900ff1677ac */ /* 0x000ea20008000a00 */
[----:B------:R-:W-:Y:S01]  /*1400*/  UMOV UR6, URZ ;  /* 0x000000ff00067c82 */ /* 0x000fe20008000000 */
[----:B-1----:R-:W-:-:S04]  /*1410*/  UIADD3 UR5, UPT, UPT, UR13, 0x1f, URZ ;  /* 0x0000001f0d057890 */ /* 0x002fc8000fffe0ff */
[----:B------:R-:W-:-:S04]  /*1420*/  USHF.R.S32.HI UR4, URZ, 0x1f, UR5 ;  /* 0x0000001fff047899 */ /* 0x000fc80008011405 */
[----:B------:R-:W-:-:S04]  /*1430*/  ULEA.HI UR4, UR4, UR5, URZ, 0x5 ;  /* 0x0000000504047291 */ /* 0x000fc8000f8f28ff */
[----:B------:R-:W-:Y:S02]  /*1440*/  USHF.R.S32.HI UR15, URZ, 0x5, UR4 ;  /* 0x00000005ff0f7899 */ /* 0x000fe40008011404 */
[----:B------:R-:W-:Y:S02]  /*1450*/  UIADD3 UR4, UPT, UPT, UR13, -0x1, URZ ;  /* 0xffffffff0d047890 */ /* 0x000fe4000fffe0ff */
[----:B------:R-:W-:Y:S02]  /*1460*/  UISETP.LT.U32.AND UP0, UPT, UR15, 0x3, UPT ;  /* 0x000000030f00788c */ /* 0x000fe4000bf01070 */
[----:B------:R-:W-:Y:S02]  /*1470*/  UISETP.GE.U32.AND UP1, UPT, UR4, -0x3f, UPT ;  /* 0xffffffc10400788c */ /* 0x000fe4000bf26070 */
[----:B------:R-:W-:Y:S02]  /*1480*/  USEL UR14, UR15, 0x3, UP0 ;  /* 0x000000030f0e7887 */ /* 0x000fe40008000000 */
[----:B------:R-:W-:-:S02]  /*1490*/  UIADD3 UR13, UPT, UPT, UR13, 0x3e, URZ ;  /* 0x0000003e0d0d7890 */ /* 0x000fc4000fffe0ff */
[----:B------:R-:W-:Y:S02]  /*14a0*/  UIADD3 UR5, UPT, UPT, UR14, -0x1, URZ ;  /* 0xffffffff0e057890 */ /* 0x000fe4000fffe0ff */
[----:B------:R-:W-:-:S03]  /*14b0*/  UIADD3 UR7, UPT, UPT, UR15, -UR14, URZ ;  /* 0x8000000e0f077290 */ /* 0x000fc6000fffe0ff */
[----:B------:R-:W-:-:S04]  /*14c0*/  @UP1 UIADD3 UR5, UPT, UPT, UR14, URZ, URZ ;  /* 0x000000ff0e051290 */ /* 0x000fc8000fffe0ff */
[----:B--2---:R-:W-:-:S12]  /*14d0*/  UIADD3 UR5, UPT, UPT, UR5, 0x1, URZ ;  /* 0x0000000105057890 */ /* 0x004fd8000fffe0ff */
.L_x_35:
[----:B------:R-:W-:Y:S01]  /*14e0*/  UISETP.NE.AND UP0, UPT, UR37, URZ, UPT ;  /* 0x000000ff2500728c */ /* 0x000fe2000bf05270 */
[----:B------:R-:W1:Y:S08]  /*14f0*/  S2UR UR37, SR_CgaCtaId ;  /* 0x00000000002579c3 */ /* 0x000e700000008800 */
[----:B------:R-:W-:Y:S05]  /*1500*/  BRA.U UP0, `(.L_x_18) ;  /* 0x0000000100347547 */ /* 0x000fea000b800000 */
[----:B------:R-:W2:Y:S01]  /*1510*/  S2R R2, SR_CgaCtaId ;  /* 0x0000000000027919 */ /* 0x000ea20000008800 */
[----:B------:R-:W-:-:S04]  /*1520*/  MOV R3, 0x400 ;  /* 0x0000040000037802 */ /* 0x000fc80000000f00 */
[----:B--2---:R-:W-:Y:S02]  /*1530*/  LEA R3, R2, R3, 0x18 ;  /* 0x0000000302037211 */ /* 0x004fe400078ec0ff */
[----:B------:R-:W-:-:S03]  /*1540*/  SHF.L.U32 R2, R10, 0x1f, RZ ;  /* 0x0000001f0a027819 */ /* 0x000fc600000006ff */
[----:B------:R-:W-:-:S04]  /*1550*/  IMAD R3, R12, 0x8, R3 ;  /* 0x000000080c037824 */ /* 0x000fc800078e0203 */
[----:B------:R-:W2:Y:S02]  /*1560*/  SYNCS.PHASECHK.TRANS64.TRYWAIT P0, [R3+URZ+0xd0], R2 ;  /* 0x0000d002030075a7 */ /* 0x000ea400080011ff */
[----:B--2---:R-:W-:Y:S05]  /*1570*/  @!P0 BRA `(.L_x_19) ;  /* 0x00000068009c8947 */ /* 0x004fea0003800000 */
.L_x_105:
[----:B------:R-:W-:Y:S01]  /*1580*/  VIADD R12, R12, 0x1 ;  /* 0x000000010c0c7836 */ /* 0x000fe20000000000 */
[----:B------:R2:W-:Y:S04]  /*1590*/  SYNCS.ARRIVE.TRANS64.A1T0 RZ, [R3+URZ+0xc0], RZ ;  /* 0x0000c0ff03ff79a7 */ /* 0x0005e800081000ff */
[----:B------:R-:W-:-:S04]  /*15a0*/  ISETP.NE.AND P0, PT, R12, 0x2, PT ;  /* 0x000000020c00780c */ /* 0x000fc80003f05270 */
[----:B------:R-:W-:Y:S02]  /*15b0*/  SEL R12, R12, RZ, P0 ;  /* 0x000000ff0c0c7207 */ /* 0x000fe40000000000 */
[----:B--2---:R-:W-:-:S04]  /*15c0*/  SEL R3, RZ, 0x1, P0 ;  /* 0x00000001ff037807 */ /* 0x004fc80000000000 */
[----:B------:R-:W-:-:S07]  /*15d0*/  LOP3.LUT R10, R10, R3, RZ, 0x3c, !PT ;  /* 0x000000030a0a7212 */ /* 0x000fce00078e3cff */
.L_x_18:
[----:B------:R-:W-:Y:S01]  /*15e0*/  UMOV UR4, 0x400 ;  /* 0x0000040000047882 */ /* 0x000fe20000000000 */
[----:B------:R-:W-:Y:S01]  /*15f0*/  SHF.L.U32 R2, R15, 0x1f, RZ ;  /* 0x0000001f0f027819 */ /* 0x000fe200000006ff */
[----:B-1----:R-:W-:Y:S01]  /*1600*/  ULEA UR4, UR37, UR4, 0x18 ;  /* 0x0000000425047291 */ /* 0x002fe2000f8ec0ff */
[----:B------:R-:W-:Y:S01]  /*1610*/  R2UR UR35, R21 ;  /* 0x00000000152372ca */ /* 0x000fe200000e0000 */
[----:B------:R-:W-:Y:S01]  /*1620*/  UISETP.GE.U32.AND UP0, UPT, UR13, 0x3f, UPT ;  /* 0x0000003f0d00788c */ /* 0x000fe2000bf06070 */
[----:B------:R-:W-:Y:S01]  /*1630*/  R2UR UR11, R20 ;  /* 0x00000000140b72ca */ /* 0x000fe200000e0000 */
[----:B------:R-:W-:Y:S01]  /*1640*/  ULEA UR8, UR6, UR4, 0x3 ;  /* 0x0000000406087291 */ /* 0x000fe2000f8e18ff */
[----:B------:R-:W-:-:S08]  /*1650*/  UMOV UR24, URZ ;  /* 0x000000ff00187c82 */ /* 0x000fd00008000000 */
[----:B------:R1:W2:Y:S01]  /*1660*/  SYNCS.PHASECHK.TRANS64.TRYWAIT P0, [UR8+0x18], R2 ;  /* 0x00001802ff0075a7 */ /* 0x0002a20008001108 */
[----:B------:R-:W-:Y:S02]  /*1670*/  USHF.L.U32 UR35, UR35, 0x7, URZ ;  /* 0x0000000723237899 */ /* 0x000fe400080006ff */
[----:B------:R-:W-:Y:S01]  /*1680*/  USHF.L.U32 UR11, UR11, 0x7, URZ ;  /* 0x000000070b0b7899 */ /* 0x000fe200080006ff */
[----:B------:R-:W-:Y:S11]  /*1690*/  BRA.U !UP0, `(.L_x_20) ;  /* 0x0000000108a47547 */ /* 0x000ff6000b800000 */
[----:B------:R-:W-:Y:S01]  /*16a0*/  UMOV UR16, URZ ;  /* 0x000000ff00107c82 */ /* 0x000fe20008000000 */
[----:B------:R-:W-:-:S05]  /*16b0*/  UMOV UR17, UR6 ;  /* 0x0000000600117c82 */ /* 0x000fca0008000000 */
.L_x_25:
[----:B-1----:R-:W-:Y:S01]  /*16c0*/  ULEA UR33, UR17, UR4, 0x3 ;  /* 0x0000000411217291 */ /* 0x002fe2000f8e18ff */
[----:B--2---:R-:W-:Y:S01]  /*16d0*/  @!P5 MOV R3, 0x2000 ;  /* 0x000020000003d802 */ /* 0x004fe20000000f00 */
[----:B--2---:R-:W-:Y:S10]  /*16e0*/  @P0 BRA `(.L_x_21) ;  /* 0x00000000000c0947 */ /* 0x004ff40003800000 */
[----:B------:R-:W-:-:S04]  /*16f0*/  SHF.L.U32 R5, R15, 0x1f, RZ ;  /* 0x0000001f0f057819 */ /* 0x000fc800000006ff */
[----:B------:R-:W2:Y:S02]  /*1700*/  SYNCS.PHASECHK.TRANS64.TRYWAIT P0, [UR33+0x18], R5 ;  /* 0x00001805ff0075a7 */ /* 0x000ea40008001121 */
[----:B--2---:R-:W-:Y:S05]  /*1710*/  @!P0 BRA `(.L_x_22) ;  /* 0x0000006800488947 */ /* 0x004fea0003800000 */
.L_x_21:
[----:B------:R2:W-:Y:S01]  /*1720*/  @!P5 SYNCS.ARRIVE.TRANS64 RZ, [UR33], R3 ;  /* 0x00000003ffffd9a7 */ /* 0x0005e20008000021 */
[----:B------:R-:W-:Y:S04]  /*1730*/  BSSY.RECONVERGENT B0, `(.L_x_23) ;  /* 0x0000003000007945 */ /* 0x000fe80003800200 */
[----:B------:R-:W-:Y:S05]  /*1740*/  @P4 BRA `(.L_x_24) ;  /* 0x0000000000044947 */ /* 0x000fea0003800000 */
[----:B------:R-:W-:Y:S05]  /*1750*/  BPT.TRAP 0x1 ;  /* 0x000000040000795c */ /* 0x000fea0000300000 */
.L_x_24:
[----:B------:R-:W-:Y:S05]  /*1760*/  BSYNC.RECONVERGENT B0 ;  /* 0x0000000000007941 */ /* 0x000fea0003800200 */
.L_x_23:
[----:B------:R-:W-:Y:S02]  /*1770*/  UIADD3 UR6, UPT, UPT, UR17, 0x1, URZ ;  /* 0x0000000111067890 */ /* 0x000fe4000fffe0ff */
[----:B------:R-:W-:Y:S02]  /*1780*/  UIADD3 UR26, UP1, UPT, UR22, 0x80, URZ ;  /* 0x00000080161a7890 */ /* 0x000fe4000ff3e0ff */
[----:B------:R-:W-:Y:S02]  /*1790*/  UISETP.NE.AND UP0, UPT, UR6, 0x3, UPT ;  /* 0x000000030600788c */ /* 0x000fe4000bf05270 */
[----:B------:R-:W-:Y:S02]  /*17a0*/  USHF.L.U32 UR34, UR16, 0x5, URZ ;  /* 0x0000000510227899 */ /* 0x000fe400080006ff */
[----:B------:R-:W-:Y:S02]  /*17b0*/  USEL UR9, URZ, 0x1, UP0 ;  /* 0x00000001ff097887 */ /* 0x000fe40008000000 */
[----:B------:R-:W-:-:S02]  /*17c0*/  USEL UR6, UR6, URZ, UP0 ;  /* 0x000000ff06067287 */ /* 0x000fc40008000000 */
[----:B------:R-:W-:Y:S02]  /*17d0*/  UIADD3 UR20, UP0, UPT, UR22, 0x180, URZ ;  /* 0x0000018016147890 */ /* 0x000fe4000ff1e0ff */
[----:B------:R-:W-:Y:S01]  /*17e0*/  ULEA UR8, UR6, UR4, 0x3 ;  /* 0x0000000406087291 */ /* 0x000fe2000f8e18ff */
[----:B------:R-:W-:Y:S01]  /*17f0*/  LOP3.LUT R15, R15, UR9, RZ, 0x3c, !PT ;  /* 0x000000090f0f7c12 */ /* 0x000fe2000f8e3cff */
[----:B------:R-:W-:Y:S02]  /*1800*/  UIADD3.X UR27, UPT, UPT, URZ, UR23, URZ, UP1, !UPT ;  /* 0x00000017ff1b7290 */ /* 0x000fe40008ffe4ff */
[----:B------:R-:W-:Y:S01]  /*1810*/  UIADD3.X UR21, UPT, UPT, URZ, UR23, URZ, UP0, !UPT ;  /* 0x00000017ff157290 */ /* 0x000fe200087fe4ff */
[----:B-1----:R-:W-:Y:S01]  /*1820*/  SHF.L.U32 R2, R15, 0x1f, RZ ;  /* 0x0000001f0f027819 */ /* 0x002fe200000006ff */
[----:B------:R-:W-:Y:S01]  /*1830*/  UMOV UR18, 0x0 ;  /* 0x0000000000127882 */ /* 0x000fe20000000000 */
[----:B------:R-:W-:Y:S01]  /*1840*/  UMOV UR19, 0x10000000 ;  /* 0x1000000000137882 */ /* 0x000fe20000000000 */
[----:B------:R-:W-:Y:S01]  /*1850*/  UMOV UR12, UR36 ;  /* 0x00000024000c7c82 */ /* 0x000fe20008000000 */
[----:B------:R1:W1:Y:S01]  /*1860*/  SYNCS.PHASECHK.TRANS64.TRYWAIT P0, [UR8+0x18], R2 ;  /* 0x00001802ff0075a7 */ /* 0x0002620008001108 */
[----:B------:R-:W-:Y:S01]  /*1870*/  ULEA UR8, UR17, UR4, 0xc ;  /* 0x0000000411087291 */ /* 0x000fe2000f8e60ff */
[----:B------:R-:W-:Y:S01]  /*1880*/  UMOV UR9, UR33 ;  /* 0x0000002100097c82 */ /* 0x000fe20008000000 */
[----:B------:R-:W-:-:S02]  /*1890*/  UMOV UR10, UR34 ;  /* 0x00000022000a7c82 */ /* 0x000fc40008000000 */
[----:B------:R-:W-:Y:S02]  /*18a0*/  UIADD3 UR32, UPT, UPT, UR8, 0x8400, URZ ;  /* 0x0000840008207890 */ /* 0x000fe4000fffe0ff */
[----:B------:R-:W-:Y:S02]  /*18b0*/  UIADD3 UR8, UPT, UPT, UR8, 0xb400, URZ ;  /* 0x0000b40008087890 */ /* 0x000fe4000fffe0ff */
[----:B------:R-:W-:Y:S01]  /*18c0*/  UIADD3 UR16, UPT, UPT, UR16, 0x1, URZ ;  /* 0x0000000110107890 */ /* 0x000fe2000fffe0ff */
[----:B------:R-:W-:Y:S01]  /*18d0*/  UMOV UR24, UR5 ;  /* 0x0000000500187c82 */ /* 0x000fe20008000000 */
[----:B------:R-:W-:Y:S02]  /*18e0*/  UMOV UR17, UR6 ;  /* 0x0000000600117c82 */ /* 0x000fe40008000000 */
[----:B------:R-:W-:Y:S01]  /*18f0*/  UISETP.NE.AND UP0, UPT, UR16, UR5, UPT ;  /* 0x000000051000728c */ /* 0x000fe2000bf05270 */
[----:B------:R1:W-:Y:S02]  /*1900*/  UTMALDG.3D [UR32], [UR26], desc[UR18] ;  /* 0x000012201a0075b4 */ /* 0x0003e40008011000 */
[----:B------:R1:W-:Y:S06]  /*1910*/  UTMALDG.3D [UR8], [UR20], desc[UR18] ;  /* 0x00001208140075b4 */ /* 0x0003ec0008011000 */
[----:B------:R-:W-:Y:S05]  /*1920*/  BRA.U UP0, `(.L_x_25) ;  /* 0xfffffffd00647547 */ /* 0x000fea000b83ffff */
.L_x_20:
[----:B-1----:R-:W-:Y:S01]  /*1930*/  ULEA UR8, UR6, UR4, 0x3 ;  /* 0x0000000406087291 */ /* 0x002fe2000f8e18ff */
[----:B------:R-:W-:Y:S01]  /*1940*/  SHF.L.U32 R2, R15, 0x1f, RZ ;  /* 0x0000001f0f027819 */ /* 0x000fe200000006ff */
[----:B------:R-:W-:Y:S01]  /*1950*/  @!P1 SYNCS.ARRIVE.TRANS64.A1T0 RZ, [UR4+0x58], RZ ;  /* 0x000058ffffff99a7 */ /* 0x000fe20008100004 */
[----:B------:R-:W-:-:S06]  /*1960*/  UISETP.GT.AND UP0, UPT, UR15, UR14, UPT ;  /* 0x0000000e0f00728c */ /* 0x000fcc000bf04270 */
[----:B--2---:R1:W2:Y:S03]  /*1970*/  SYNCS.PHASECHK.TRANS64.TRYWAIT P0, [UR8+0x18], R2 ;  /* 0x00001802ff0075a7 */ /* 0x0042a60008001108 */
[----:B------:R-:W-:Y:S05]  /*1980*/  BRA.U !UP0, `(.L_x_26) ;  /* 0x0000000108a87547 */ /* 0x000fea000b800000 */
[----:B------:R-:W-:Y:S01]  /*1990*/  UIADD3 UR21, UPT, UPT, UR7, UR24, URZ ;  /* 0x0000001807157290 */ /* 0x000fe2000fffe0ff */
[----:B------:R-:W-:-:S11]  /*19a0*/  UMOV UR25, UR6 ;  /* 0x0000000600197c82 */ /* 0x000fd60008000000 */
.L_x_31:
[----:B-1----:R-:W-:Y:S01]  /*19b0*/  ULEA UR17, UR25, UR4, 0x3 ;  /* 0x0000000419117291 */ /* 0x002fe2000f8e18ff */
[----:B--2---:R-:W-:Y:S01]  /*19c0*/  @!P5 MOV R3, 0x2000 ;  /* 0x000020000003d802 */ /* 0x004fe20000000f00 */
[----:B--2---:R-:W-:Y:S10]  /*19d0*/  @P0 BRA `(.L_x_27) ;  /* 0x00000000000c0947 */ /* 0x004ff40003800000 */
[----:B------:R-:W-:-:S04]  /*19e0*/  SHF.L.U32 R5, R15, 0x1f, RZ ;  /* 0x0000001f0f057819 */ /* 0x000fc800000006ff */
[----:B------:R-:W2:Y:S02]  /*19f0*/  SYNCS.PHASECHK.TRANS64.TRYWAIT P0, [UR17+0x18], R5 ;  /* 0x00001805ff0075a7 */ /* 0x000ea40008001111 */
[----:B--2---:R-:W-:Y:S05]  /*1a00*/  @!P0 BRA `(.L_x_28) ;  /* 0x0000006400a48947 */ /* 0x004fea0003800000 */
.L_x_27:
[----:B------:R2:W-:Y:S01]  /*1a10*/  @!P5 SYNCS.ARRIVE.TRANS64 RZ, [UR17], R3 ;  /* 0x00000003ffffd9a7 */ /* 0x0005e20008000011 */
[----:B------:R-:W-:Y:S04]  /*1a20*/  BSSY.RECONVERGENT B0, `(.L_x_29) ;  /* 0x0000003000007945 */ /* 0x000fe80003800200 */
[----:B------:R-:W-:Y:S05]  /*1a30*/  @P4 BRA `(.L_x_30) ;  /* 0x0000000000044947 */ /* 0x000fea0003800000 */
[----:B------:R-:W-:Y:S05]  /*1a40*/  BPT.TRAP 0x1 ;  /* 0x000000040000795c */ /* 0x000fea0000300000 */
.L_x_30:
[----:B------:R-:W-:Y:S05]  /*1a50*/  BSYNC.RECONVERGENT B0 ;  /* 0x0000000000007941 */ /* 0x000fea0003800200 */
.L_x_29:
        /* <DEDUP_REMOVED lines=20> */
[----:B------:R-:W-:Y:S01]  /*1ba0*/  UIADD3 UR8, UPT, UPT, UR8, 0xb400, URZ ;  /* 0x0000b40008087890 */ /* 0x000fe2000fffe0ff */
[----:B------:R-:W-:Y:S01]  /*1bb0*/  UMOV UR9, UR17 ;  /* 0x0000001100097c82 */ /* 0x000fe20008000000 */
[----:B------:R-:W-:Y:S01]  /*1bc0*/  UMOV UR10, UR18 ;  /* 0x00000012000a7c82 */ /* 0x000fe20008000000 */
[----:B------:R-:W-:Y:S01]  /*1bd0*/  UIADD3 UR24, UPT, UPT, UR24, 0x1, URZ ;  /* 0x0000000118187890 */ /* 0x000fe2000fffe0ff */
[----:B------:R-:W-:-:S03]  /*1be0*/  UMOV UR25, UR6 ;  /* 0x0000000600197c82 */ /* 0x000fc60008000000 */
[----:B------:R1:W-:Y:S01]  /*1bf0*/  UTMALDG.3D [UR16], [UR30], desc[UR26] ;  /* 0x00001a101e0075b4 */ /* 0x0003e20008011000 */
[----:B------:R-:W-:Y:S01]  /*1c00*/  UISETP.NE.AND UP0, UPT, UR24, UR21, UPT ;  /* 0x000000151800728c */ /* 0x000fe2000bf05270 */
[----:B------:R1:W-:Y:S08]  /*1c10*/  UTMALDG.3D [UR8], [UR28], desc[UR26] ;  /* 0x00001a081c0075b4 */ /* 0x0003f00008011000 */
[----:B------:R-:W-:Y:S05]  /*1c20*/  BRA.U UP0, `(.L_x_31) ;  /* 0xfffffffd00607547 */ /* 0x000fea000b83ffff */
.L_x_26:
[C---:B-1----:R-:W-:Y:S01]  /*1c30*/  LEA R2, R14.reuse, UR4, 0x3 ;  /* 0x000000040e027c11 */ /* 0x042fe2000f8e18ff */
[----:B------:R-:W-:Y:S01]  /*1c40*/  NOP ;  /* 0x0000000000007918 */ /* 0x000fe20000000000 */
[----:B--2---:R-:W-:Y:S02]  /*1c50*/  SHF.L.U32 R3, R13, 0x1f, RZ ;  /* 0x0000001f0d037819 */ /* 0x004fe400000006ff */
[----:B------:R-:W-:Y:S02]  /*1c60*/  LEA R4, R14, UR4, 0x4 ;  /* 0x000000040e047c11 */ /* 0x000fe4000f8e20ff */
[----:B------:R-:W1:Y:S02]  /*1c70*/  SYNCS.PHASECHK.TRANS64.TRYWAIT P0, [R2+URZ+0x60], R3 ;  /* 0x00006003020075a7 */ /* 0x000e6400080011ff */
[----:B-1----:R-:W-:Y:S05]  /*1c80*/  @!P0 BRA `(.L_x_32) ;  /* 0x00000064001c8947 */ /* 0x002fea0003800000 */
.L_x_108:
[----:B------:R-:W2:Y:S01]  /*1c90*/  LDS.128 R4, [R4+0xf0] ;  /* 0x0000f00004047984 */ /* 0x000ea20000000c00 */
[----:B---3--:R-:W-:Y:S01]  /*1ca0*/  ISETP.GE.AND P0, PT, R72, 0x1, PT ;  /* 0x000000014800780c */ /* 0x008fe20003f06270 */
[----:B-1----:R-:W-:Y:S01]  /*1cb0*/  VIADD R2, R2, 0x70 ;  /* 0x0000007002027836 */ /* 0x002fe20000000000 */
[----:B------:R-:W-:Y:S01]  /*1cc0*/  @!PT LDS RZ, [RZ] ;  /* 0x00000000fffff984 */ /* 0x000fe20000000800 */
[----:B------:R-:W-:Y:S01]  /*1cd0*/  @!PT LDS RZ, [RZ] ;  /* 0x00000000fffff984 */ /* 0x000fe20000000800 */
[----:B------:R-:W-:Y:S01]  /*1ce0*/  @!PT LDS RZ, [RZ] ;  /* 0x00000000fffff984 */ /* 0x000fe20000000800 */
[----:B------:R-:W-:Y:S01]  /*1cf0*/  @!PT LDS RZ, [RZ] ;  /* 0x00000000fffff984 */ /* 0x000fe20000000800 */
[----:B------:R1:W-:Y:S06]  /*1d00*/  MEMBAR.ALL.CTA ;  /* 0x0000000000007992 */ /* 0x0003ec0000008000 */
[----:B-1----:R-:W1:Y:S01]  /*1d10*/  FENCE.VIEW.ASYNC.S ;  /* 0x00000000000073c6 */ /* 0x002e620000000000 */
[----:B------:R-:W-:-:S04]  /*1d20*/  PRMT R2, RZ, 0x654, R2 ;  /* 0x00000654ff027816 */ /* 0x000fc80000000002 */
[----:B-1----:R1:W-:Y:S01]  /*1d30*/  SYNCS.ARRIVE.TRANS64.RED.A1T0 RZ, [R2+URZ], RZ ;  /* 0x000000ff02ff79a7 */ /* 0x0023e200081004ff */
[----:B--2---:R-:W-:-:S13]  /*1d40*/  LOP3.LUT P2, RZ, R6, 0x1, RZ, 0xc0, !PT ;  /* 0x0000000106ff7812 */ /* 0x004fda000784c0ff */
[----:B------:R-:W-:Y:S01]  /*1d50*/  @P2 SHF.R.U32.HI R3, RZ, 0x10, R5 ;  /* 0x00000010ff032819 */ /* 0x000fe20000011605 */
[----:B------:R-:W-:Y:S01]  /*1d60*/  VOTEU.ANY UP0, P2 ;  /* 0x0000000000ff7886 */ /* 0x000fe20001000100 */
[----:B------:R-:W-:Y:S02]  /*1d70*/  @P2 MOV R11, R4 ;  /* 0x00000004000b2202 */ /* 0x000fe40000000f00 */
[----:B------:R-:W-:Y:S02]  /*1d80*/  @P2 R2UR.BROADCAST UR8, R3 ;  /* 0x00000000030822ca */ /* 0x000fe400008e0000 */
[----:B------:R-:W-:-:S11]  /*1d90*/  @P2 LOP3.LUT R8, R5, 0xffff, RZ, 0xc0, !PT ;  /* 0x0000ffff05082812 */ /* 0x000fd600078ec0ff */
[----:B------:R-:W-:Y:S01]  /*1da0*/  @UP0 UMOV UR36, UR8 ;  /* 0x0000000800240c82 */ /* 0x000fe20008000000 */
[----:B-1----:R-:W-:Y:S05]  /*1db0*/  @!P0 BRA `(.L_x_33) ;  /* 0x0000000000b88947 */ /* 0x002fea0003800000 */
[----:B------:R-:W4:Y:S01]  /*1dc0*/  LDC.64 R4, c[0x0][0xb18] ;  /* 0x0002c600ff047b82 */ /* 0x000f220000000a00 */
[----:B------:R-:W-:-:S07]  /*1dd0*/  ISETP.NE.AND P3, PT, R72, 0x1, PT ;  /* 0x000000014800780c */ /* 0x000fce0003f65270 */
[----:B------:R-:W1:Y:S08]  /*1de0*/  LDC.64 R6, c[0x0][0xb10] ;  /* 0x0002c400ff067b82 */ /* 0x000e700000000a00 */
[----:B------:R-:W2:Y:S08]  /*1df0*/  LDC R16, c[0x0][0xb20] ;  /* 0x0002c800ff107b82 */ /* 0x000eb00000000800 */
[----:B------:R-:W3:Y:S01]  /*1e00*/  LDC R18, c[0x0][0xb0c] ;  /* 0x0002c300ff127b82 */ /* 0x000ee20000000800 */
[----:B----4-:R-:W-:Y:S01]  /*1e10*/  IMAD.HI.U32 R17, R0, R5, RZ ;  /* 0x0000000500117227 */ /* 0x010fe200078e00ff */
[----:B------:R-:W-:-:S03]  /*1e20*/  ISETP.NE.AND P0, PT, R4, 0x1, PT ;  /* 0x000000010400780c */ /* 0x000fc60003f05270 */
[----:B------:R-:W-:-:S03]  /*1e30*/  IMAD.HI.U32 R5, R8, R5, RZ ;  /* 0x0000000508057227 */ /* 0x000fc600078e00ff */
[----:B------:R-:W4:Y:S01]  /*1e40*/  LDC.64 R2, c[0x0][0xb28] ;  /* 0x0002ca00ff027b82 */ /* 0x000f220000000a00 */
[----:B-1----:R-:W-:-:S04]  /*1e50*/  IMAD.HI.U32 R20, R9, R6, RZ ;  /* 0x0000000609147227 */ /* 0x002fc800078e00ff */
[----:B------:R-:W-:Y:S01]  /*1e60*/  IMAD.HI.U32 R22, R11, R6, RZ ;  /* 0x000000060b167227 */ /* 0x000fe200078e00ff */
[----:B------:R-:W-:Y:S02]  /*1e70*/  SHF.R.U32.HI R20, RZ, R7, R20 ;  /* 0x00000007ff147219 */ /* 0x000fe40000011614 */
[-C--:B--2---:R-:W-:Y:S02]  /*1e80*/  SHF.R.U32.HI R17, RZ, R16.reuse, R17 ;  /* 0x00000010ff117219 */ /* 0x084fe40000011611 */
[----:B------:R-:W-:Y:S02]  /*1e90*/  SHF.R.U32.HI R5, RZ, R16, R5 ;  /* 0x00000010ff057219 */ /* 0x000fe40000011605 */
[----:B------:R-:W-:Y:S02]  /*1ea0*/  SEL R17, R0, R17, !P0 ;  /* 0x0000001100117207 */ /* 0x000fe40004000000 */
[----:B------:R-:W-:Y:S02]  /*1eb0*/  SHF.R.U32.HI R22, RZ, R7, R22 ;  /* 0x00000007ff167219 */ /* 0x000fe40000011616 */
[----:B---3--:R-:W-:-:S02]  /*1ec0*/  ISETP.NE.AND P1, PT, R18, 0x1, PT ;  /* 0x000000011200780c */ /* 0x008fc40003f25270 */
[----:B------:R-:W-:Y:S02]  /*1ed0*/  SEL R5, R8, R5, !P0 ;  /* 0x0000000508057207 */ /* 0x000fe40004000000 */
[----:B------:R-:W-:Y:S02]  /*1ee0*/  SEL R19, R9, R20, !P1 ;  /* 0x0000001409137207 */ /* 0x000fe40004800000 */
[----:B------:R-:W-:Y:S01]  /*1ef0*/  SEL R7, R11, R22, !P1 ;  /* 0x000000160b077207 */ /* 0x000fe20004800000 */
[----:B----4-:R-:W-:-:S04]  /*1f00*/  IMAD.HI.U32 R20, R17, R2, RZ ;  /* 0x0000000211147227 */ /* 0x010fc800078e00ff */
[----:B------:R-:W-:Y:S01]  /*1f10*/  IMAD.HI.U32 R6, R19, R2, RZ ;  /* 0x0000000213067227 */ /* 0x000fe200078e00ff */
[----:B------:R-:W-:-:S04]  /*1f20*/  @P3 SHF.R.U32.HI R17, RZ, R3, R20 ;  /* 0x00000003ff113219 */ /* 0x000fc80000011614 */
[----:B------:R-:W-:Y:S01]  /*1f30*/  @P3 SHF.R.U32.HI R19, RZ, R3, R6 ;  /* 0x00000003ff133219 */ /* 0x000fe20000011606 */
[----:B------:R-:W-:-:S04]  /*1f40*/  IMAD R17, R72, R17, RZ ;  /* 0x0000001148117224 */ /* 0x000fc800078e02ff */
[----:B------:R-:W-:Y:S01]  /*1f50*/  IMAD R6, R72, R19, RZ ;  /* 0x0000001348067224 */ /* 0x000fe200078e02ff */
[C---:B------:R-:W-:Y:S02]  /*1f60*/  ISETP.GE.AND P0, PT, R5.reuse, R17, PT ;  /* 0x000000110500720c */ /* 0x040fe40003f06270 */
[----:B------:R-:W-:Y:S02]  /*1f70*/  IADD3 R17, PT, PT, -R5, RZ, RZ ;  /* 0x000000ff05117210 */ /* 0x000fe40007ffe1ff */
[----:B------:R-:W-:Y:S01]  /*1f80*/  ISETP.GE.OR P0, PT, R7, R6, P0 ;  /* 0x000000060700720c */ /* 0x000fe20000706670 */
[----:B------:R-:W-:-:S04]  /*1f90*/  IMAD.HI.U32 R6, R5, R2, RZ ;  /* 0x0000000205067227 */ /* 0x000fc800078e00ff */
[----:B------:R-:W-:Y:S01]  /*1fa0*/  IMAD R8, R4, R17, R8 ;  /* 0x0000001104087224 */ /* 0x000fe200078e0208 */
[----:B------:R-:W-:-:S04]  /*1fb0*/  SHF.R.U32.HI R6, RZ, R3, R6 ;  /* 0x00000003ff067219 */ /* 0x000fc80000011606 */
[----:B------:R-:W-:-:S03]  /*1fc0*/  SEL R6, R5, R6, !P3 ;  /* 0x0000000605067207 */ /* 0x000fc60005800000 */
[----:B------:R-:W-:-:S04]  /*1fd0*/  @!P0 IMAD.HI.U32 R16, R7, R2, RZ ;  /* 0x0000000207108227 */ /* 0x000fc800078e00ff */
[----:B------:R-:W-:Y:S01]  /*1fe0*/  IMAD.MOV R2, RZ, RZ, -R6 ;  /* 0x000000ffff027224 */ /* 0x000fe200078e0a06 */
[----:B------:R-:W-:-:S03]  /*1ff0*/  @!P0 SHF.R.U32.HI R16, RZ, R3, R16 ;  /* 0x00000003ff108219 */ /* 0x000fc60000011610 */
[----:B------:R-:W-:Y:S01]  /*2000*/  IMAD R2, R72, R2, R5 ;  /* 0x0000000248027224 */ /* 0x000fe200078e0205 */
        /* <DEDUP_REMOVED lines=9> */
.L_x_33:
[----:B------:R-:W1:Y:S02]  /*20a0*/  LDCU UR8, c[0x0][0xb30] ;  /* 0x00016600ff0877ac */ /* 0x000e640008000800 */
[----:B-1----:R-:W-:-:S09]  /*20b0*/  UISETP.NE.AND UP0, UPT, UR8, 0x1, UPT ;  /* 0x000000010800788c */ /* 0x002fd2000bf05270 */
[----:B------:R-:W-:Y:S05]  /*20c0*/  BRA.U UP0, `(.L_x_34) ;  /* 0x0000000100407547 */ /* 0x000fea000b800000 */
[----:B------:R-:W1:Y:S08]  /*20d0*/  LDC.64 R4, c[0x0][0xb10] ;  /* 0x0002c400ff047b82 */ /* 0x000e700000000a00 */
[----:B------:R-:W2:Y:S08]  /*20e0*/  LDC.64 R2, c[0x0][0xb18] ;  /* 0x0002c600ff027b82 */ /* 0x000eb00000000a00 */
[----:B------:R-:W3:Y:S08]  /*20f0*/  LDC R6, c[0x0][0xb20] ;  /* 0x0002c800ff067b82 */ /* 0x000ef00000000800 */
[----:B------:R-:W4:Y:S01]  /*2100*/  LDC R16, c[0x0][0xb0c] ;  /* 0x0002c300ff107b82 */ /* 0x000f220000000800 */
[----:B-1----:R-:W-:-:S05]  /*2110*/  IMAD.HI.U32 R4, R11, R4, RZ ;  /* 0x000000040b047227 */ /* 0x002fca00078e00ff */
[----:B------:R-:W-:Y:S01]  /*2120*/  SHF.R.U32.HI R4, RZ, R5, R4 ;  /* 0x00000005ff047219 */ /* 0x000fe20000011604 */
[----:B--2---:R-:W-:Y:S01]  /*2130*/  IMAD.HI.U32 R3, R8, R3, RZ ;  /* 0x0000000308037227 */ /* 0x004fe200078e00ff */
[----:B------:R-:W-:-:S04]  /*2140*/  ISETP.NE.AND P0, PT, R2, 0x1, PT ;  /* 0x000000010200780c */ /* 0x000fc80003f05270 */
[----:B---3--:R-:W-:-:S04]  /*2150*/  SHF.R.U32.HI R3, RZ, R6, R3 ;  /* 0x00000006ff037219 */ /* 0x008fc80000011603 */
[----:B------:R-:W-:Y:S02]  /*2160*/  SEL R3, R8, R3, !P0 ;  /* 0x0000000308037207 */ /* 0x000fe40004000000 */
[----:B----4-:R-:W-:-:S04]  /*2170*/  ISETP.NE.AND P1, PT, R16, 0x1, PT ;  /* 0x000000011000780c */ /* 0x010fc80003f25270 */
[----:B------:R-:W-:-:S05]  /*2180*/  SEL R4, R11, R4, !P1 ;  /* 0x000000040b047207 */ /* 0x000fca0004800000 */
[----:B------:R-:W-:Y:S02]  /*2190*/  IMAD.IADD R5, R3, 0x1, -R4 ;  /* 0x0000000103057824 */ /* 0x000fe400078e0a04 */
[----:B------:R-:W-:Y:S02]  /*21a0*/  IMAD.IADD R3, R4, 0x1, -R3 ;  /* 0x0000000104037824 */ /* 0x000fe400078e0a03 */
[----:B------:R-:W-:Y:S02]  /*21b0*/  IMAD R11, R5, R16, R11 ;  /* 0x00000010050b7224 */ /* 0x000fe400078e020b */
[----:B------:R-:W-:-:S07]  /*21c0*/  IMAD R8, R3, R2, R8 ;  /* 0x0000000203087224 */ /* 0x000fce00078e0208 */
.L_x_34:
[----:B------:R-:W-:Y:S01]  /*21d0*/  VIADD R14, R14, 0x1 ;  /* 0x000000010e0e7836 */ /* 0x000fe20000000000 */
[----:B------:R-:W-:Y:S01]  /*21e0*/  PLOP3.LUT P1, PT, PT, PT, PT, 0x80, 0x8 ;  /* 0x000000000008781c */ /* 0x000fe20003f2f070 */
[----:B------:R-:W-:Y:S02]  /*21f0*/  IMAD.IADD R21, R11, 0x1, R170 ;  /* 0x000000010b157824 */ /* 0x000fe400078e02aa */
[----:B------:R-:W-:Y:S01]  /*2200*/  IMAD.IADD R20, R8, 0x1, R147 ;  /* 0x0000000108147824 */ /* 0x000fe200078e0293 */
[----:B------:R-:W-:-:S04]  /*2210*/  ISETP.NE.AND P0, PT, R14, 0x2, PT ;  /* 0x000000020e00780c */ /* 0x000fc80003f05270 */
[----:B------:R-:W-:Y:S02]  /*2220*/  SEL R2, RZ, 0x1, P0 ;  /* 0x00000001ff027807 */ /* 0x000fe40000000000 */
[----:B------:R-:W-:Y:S02]  /*2230*/  SEL R14, R14, RZ, P0 ;  /* 0x000000ff0e0e7207 */ /* 0x000fe40000000000 */
[----:B------:R-:W-:Y:S01]  /*2240*/  LOP3.LUT R13, R13, R2, RZ, 0x3c, !PT ;  /* 0x000000020d0d7212 */ /* 0x000fe200078e3cff */
[----:B------:R-:W-:Y:S06]  /*2250*/  @P2 BRA `(.L_x_35) ;  /* 0xfffffff000a02947 */ /* 0x000fec000383ffff */
[----:B------:R-:W-:Y:S01]  /*2260*/  UIADD3 UR4, UPT, UPT, UR4, 0x18, URZ ;  /* 0x0000001804047890 */ /* 0x000fe2000fffe0ff */
[----:B------:R-:W-:-:S03]  /*2270*/  SHF.L.U32 R3, R15, 0x1f, RZ ;  /* 0x0000001f0f037819 */ /* 0x000fc600000006ff */
[----:B------:R-:W-:-:S09]  /*2280*/  ULEA UR5, UR6, UR4, 0x3 ;  /* 0x0000000406057291 */ /* 0x000fd2000f8e18ff */
[----:B------:R-:W1:Y:S02]  /*2290*/  SYNCS.PHASECHK.TRANS64.TRYWAIT P0, [UR5], R3 ;  /* 0x00000003ff0075a7 */ /* 0x000e640008001105 */
[----:B-1----:R-:W-:Y:S05]  /*22a0*/  @!P0 BRA `(.L_x_36) ;  /* 0x0000005c00a88947 */ /* 0x002fea0003800000 */
.L_x_110:
[----:B------:R-:W-:-:S04]  /*22b0*/  UIADD3 UR6, UPT, UPT, UR6, 0x1, URZ ;  /* 0x0000000106067890 */ /* 0x000fc8000fffe0ff */
[----:B------:R-:W-:-:S04]  /*22c0*/  UISETP.NE.AND UP0, UPT, UR6, 0x3, UPT ;  /* 0x000000030600788c */ /* 0x000fc8000bf05270 */
[----:B------:R-:W-:Y:S02]  /*22d0*/  USEL UR7, URZ, 0x1, UP0 ;  /* 0x00000001ff077887 */ /* 0x000fe40008000000 */
[----:B------:R-:W-:-:S04]  /*22e0*/  USEL UR6, UR6, URZ, UP0 ;  /* 0x000000ff06067287 */ /* 0x000fc80008000000 */
[----:B------:R-:W-:Y:S01]  /*22f0*/  ULEA UR5, UR6, UR4, 0x3 ;  /* 0x0000000406057291 */ /* 0x000fe2000f8e18ff */
[----:B------:R-:W-:-:S04]  /*2300*/  LOP3.LUT R15, R15, UR7, RZ, 0x3c, !PT ;  /* 0x000000070f0f7c12 */ /* 0x000fc8000f8e3cff */
[----:B-1----:R-:W-:-:S04]  /*2310*/  SHF.L.U32 R3, R15, 0x1f, RZ ;  /* 0x0000001f0f037819 */ /* 0x002fc800000006ff */
[----:B------:R-:W1:Y:S02]  /*2320*/  SYNCS.PHASECHK.TRANS64.TRYWAIT P0, [UR5], R3 ;  /* 0x00000003ff0075a7 */ /* 0x000e640008001105 */
[----:B-1----:R-:W-:Y:S05]  /*2330*/  @!P0 BRA `(.L_x_37) ;  /* 0x0000005c009c8947 */ /* 0x002fea0003800000 */
.L_x_112:
[----:B------:R-:W-:-:S04]  /*2340*/  UIADD3 UR6, UPT, UPT, UR6, 0x1, URZ ;  /* 0x0000000106067890 */ /* 0x000fc8000fffe0ff */
[----:B------:R-:W-:-:S04]  /*2350*/  UISETP.NE.AND UP0, UPT, UR6, 0x3, UPT ;  /* 0x000000030600788c */ /* 0x000fc8000bf05270 */
[----:B------:R-:W-:Y:S02]  /*2360*/  USEL UR5, URZ, 0x1, UP0 ;  /* 0x00000001ff057887 */ /* 0x000fe40008000000 */
[----:B------:R-:W-:-:S04]  /*2370*/  USEL UR6, UR6, URZ, UP0 ;  /* 0x000000ff06067287 */ /* 0x000fc80008000000 */
[----:B------:R-:W-:Y:S01]  /*2380*/  ULEA UR6, UR6, UR4, 0x3 ;  /* 0x0000000406067291 */ /* 0x000fe2000f8e18ff */
[----:B-1----:R-:W-:-:S04]  /*2390*/  LOP3.LUT R3, R15, UR5, RZ, 0x3c, !PT ;  /* 0x000000050f037c12 */ /* 0x002fc8000f8e3cff */
[----:B------:R-:W-:Y:S01]  /*23a0*/  SHF.L.U32 R3, R3, 0x1f, RZ ;  /* 0x0000001f03037819 */ /* 0x000fe200000006ff */
[----:B----4-:R-:W-:-:S07]  /*23b0*/  IMAD.U32 R0, RZ, RZ, UR6 ;  /* 0x00000006ff007e24 */ /* 0x010fce000f8e00ff */
.L_x_38:
[----:B-1----:R1:W2:Y:S02]  /*23c0*/  SYNCS.PHASECHK.TRANS64.TRYWAIT P0, [R0+URZ], R3 ;  /* 0x00000003000075a7 */ /* 0x0022a400080011ff */
[----:B--2---:R-:W-:Y:S05]  /*23d0*/  @!P0 NANOSLEEP.SYNCS 0x989680 ;  /* 0x009896800000895d */ /* 0x004fea0003900000 */
[----:B------:R-:W2:Y:S02]  /*23e0*/  @!P0 SYNCS.PHASECHK.TRANS64 P0, [R0+URZ], R3 ;  /* 0x00000003000085a7 */ /* 0x000ea400080010ff */
[----:B--2---:R-:W-:Y:S05]  /*23f0*/  @P0 EXIT ;  /* 0x000000000000094d */ /* 0x004fea0003800000 */
[----:B------:R-:W-:Y:S05]  /*2400*/  BRA `(.L_x_38) ;  /* 0xfffffffc00ec7947 */ /* 0x000fea000383ffff */
.L_x_17:
[----:B------:R-:W-:-:S04]  /*2410*/  UISETP.NE.AND UP1, UPT, UR37, URZ, UPT ;  /* 0x000000ff2500728c */ /* 0x000fc8000bf25270 */
[----:B------:R-:W-:-:S09]  /*2420*/  UISETP.NE.OR UP1, UPT, UR8, 0x1, UP1 ;  /* 0x000000010800788c */ /* 0x000fd20008f25670 */
[----:B------:R-:W-:Y:S05]  /*2430*/  BRA.U UP1, `(.L_x_39) ;  /* 0x0000000501487547 */ /* 0x000fea000b800000 */
[----:B------:R-:W-:Y:S01]  /*2440*/  ISETP.NE.AND P2, PT, R2, RZ, PT ;  /* 0x000000ff0200720c */ /* 0x000fe20003f45270 */
[----:B------:R-:W-:Y:S01]  /*2450*/  IMAD.MOV.U32 R12, RZ, RZ, 0x1 ;  /* 0x00000001ff0c7424 */ /* 0x000fe200078e00ff */
[----:B------:R-:W-:Y:S02]  /*2460*/  CS2R R10, SRZ ;  /* 0x00000000000a7805 */ /* 0x000fe4000001ff00 */
[----:B------:R-:W-:Y:S01]  /*2470*/  CS2R R8, SRZ ;  /* 0x0000000000087805 */ /* 0x000fe2000001ff00 */
[----:B------:R-:W-:Y:S01]  /*2480*/  UMOV UR4, 0x400 ;  /* 0x0000040000047882 */ /* 0x000fe20000000000 */
[----:B------:R-:W-:Y:S01]  /*2490*/  UMOV UR6, URZ ;  /* 0x000000ff00067c82 */ /* 0x000fe20008000000 */
[----:B------:R-:W-:-:S12]  /*24a0*/  ULEA UR37, UR37, UR4, 0x18 ;  /* 0x0000000425257291 */ /* 0x000fd8000f8ec0ff */
.L_x_43:
[----:B------:R-:W-:Y:S02]  /*24b0*/  LEA R0, R8, UR37, 0x3 ;  /* 0x0000002508007c11 */ /* 0x000fe4000f8e18ff */
[----:B------:R-:W-:-:S03]  /*24c0*/  SHF.L.U32 R5, R9, 0x1f, RZ ;  /* 0x0000001f09057819 */ /* 0x000fc600000006ff */
[----:B------:R-:W-:Y:S01]  /*24d0*/  VIADD R4, R0, 0xd0 ;  /* 0x000000d000047836 */ /* 0x000fe20000000000 */
[----:B------:R-:W1:Y:S02]  /*24e0*/  SYNCS.PHASECHK.TRANS64.TRYWAIT P0, [R0+URZ+0xc0], R5 ;  /* 0x0000c005000075a7 */ /* 0x000e6400080011ff */
[----:B-1----:R-:W-:Y:S05]  /*24f0*/  @!P0 BRA `(.L_x_40) ;  /* 0x0000005c00448947 */ /* 0x002fea0003800000 */
.L_x_113:
[----:B------:R-:W-:Y:S01]  /*2500*/  ULEA UR5, UR6, UR37, 0x3 ;  /* 0x0000002506057291 */ /* 0x000fe2000f8e18ff */
[----:B------:R-:W-:Y:S02]  /*2510*/  PRMT R4, RZ, 0x654, R4 ;  /* 0x00000654ff047816 */ /* 0x000fe40000000004 */
[----:B-1----:R-:W-:Y:S01]  /*2520*/  SHF.L.U32 R5, R12, 0x1f, RZ ;  /* 0x0000001f0c057819 */ /* 0x002fe200000006ff */
[----:B------:R-:W-:Y:S01]  /*2530*/  UIADD3 UR4, UPT, UPT, UR5, 0x60, URZ ;  /* 0x0000006005047890 */ /* 0x000fe2000fffe0ff */
[----:B------:R1:W-:Y:S05]  /*2540*/  SYNCS.ARRIVE.TRANS64.RED.A1T0 RZ, [R4+URZ], RZ ;  /* 0x000000ff04ff79a7 */ /* 0x0003ea00081004ff */
[----:B------:R-:W-:Y:S01]  /*2550*/  IMAD.U32 R7, RZ, RZ, UR4 ;  /* 0x00000004ff077e24 */ /* 0x000fe2000f8e00ff */
[----:B------:R-:W2:Y:S04]  /*2560*/  SYNCS.PHASECHK.TRANS64.TRYWAIT P0, [UR5+0x70], R5 ;  /* 0x00007005ff0075a7 */ /* 0x000ea80008001105 */
[----:B------:R-:W-:Y:S01]  /*2570*/  PRMT R6, R2, 0x654, R7 ;  /* 0x0000065402067816 */ /* 0x000fe20000000007 */
[----:B-1----:R-:W-:Y:S01]  /*2580*/  @!P2 IMAD.MOV.U32 R4, RZ, RZ, 0x10 ;  /* 0x00000010ff04a424 */ /* 0x002fe200078e00ff */
[----:B--2---:R-:W-:Y:S06]  /*2590*/  @!P0 BRA `(.L_x_41) ;  /* 0x0000005c00308947 */ /* 0x004fec0003800000 */
.L_x_115:
[----:B------:R-:W-:Y:S01]  /*25a0*/  ULEA UR4, UR6, UR37, 0x4 ;  /* 0x0000002506047291 */ /* 0x000fe2000f8e20ff */
[----:B------:R-:W-:Y:S01]  /*25b0*/  SEL R3, R6, R3, !P2 ;  /* 0x0000000306037207 */ /* 0x000fe20005000000 */
[----:B------:R-:W-:Y:S01]  /*25c0*/  UIADD3 UR5, UPT, UPT, UR5, 0x60, URZ ;  /* 0x0000006005057890 */ /* 0x000fe2000fffe0ff */
[----:B-1----:R-:W-:Y:S01]  /*25d0*/  LEA R0, R11, UR37, 0x3 ;  /* 0x000000250b007c11 */ /* 0x002fe2000f8e18ff */
[----:B------:R-:W-:Y:S01]  /*25e0*/  UIADD3 UR4, UPT, UPT, UR4, 0xf0, URZ ;  /* 0x000000f004047890 */ /* 0x000fe2000fffe0ff */
[----:B------:R-:W-:Y:S01]  /*25f0*/  SHF.L.U32 R5, R10, 0x1f, RZ ;  /* 0x0000001f0a057819 */ /* 0x000fe200000006ff */
[----:B------:R1:W-:Y:S01]  /*2600*/  @!P2 SYNCS.ARRIVE.TRANS64.RED RZ, [R3+URZ], R4 ;  /* 0x0000000403ffa9a7 */ /* 0x0003e200080004ff */
[----:B------:R-:W-:Y:S01]  /*2610*/  UIADD3 UR6, UPT, UPT, UR6, 0x1, URZ ;  /* 0x0000000106067890 */ /* 0x000fe2000fffe0ff */
[----:B------:R-:W-:-:S03]  /*2620*/  VIADD R8, R8, 0x1 ;  /* 0x0000000108087836 */ /* 0x000fc60000000000 */
[----:B------:R-:W-:Y:S02]  /*2630*/  UISETP.NE.AND UP0, UPT, UR6, 0x2, UPT ;  /* 0x000000020600788c */ /* 0x000fe4000bf05270 */
[----:B------:R-:W-:Y:S06]  /*2640*/  UGETNEXTWORKID.BROADCAST [UR4], [UR5] ;  /* 0x00000000040073ca */ /* 0x000fec0008000100 */
[----:B------:R-:W-:Y:S01]  /*2650*/  USEL UR4, URZ, 0x1, UP0 ;  /* 0x00000001ff047887 */ /* 0x000fe20008000000 */
[----:B------:R-:W-:Y:S01]  /*2660*/  ISETP.NE.AND P0, PT, R8, 0x2, PT ;  /* 0x000000020800780c */ /* 0x000fe20003f05270 */
[----:B------:R-:W-:Y:S01]  /*2670*/  USEL UR6, UR6, URZ, UP0 ;  /* 0x000000ff06067287 */ /* 0x000fe20008000000 */
[----:B------:R-:W2:Y:S03]  /*2680*/  SYNCS.PHASECHK.TRANS64.TRYWAIT P1, [R0+URZ+0x60], R5 ;  /* 0x00006005000075a7 */ /* 0x000ea600080211ff */
[----:B------:R-:W-:Y:S01]  /*2690*/  LOP3.LUT R12, R12, UR4, RZ, 0x3c, !PT ;  /* 0x000000040c0c7c12 */ /* 0x000fe2000f8e3cff */
[----:B-12---:R-:W-:Y:S07]  /*26a0*/  @!P1 BRA `(.L_x_42) ;  /* 0x0000005c00049947 */ /* 0x006fee0003800000 */
.L_x_116:
[C---:B------:R-:W-:Y:S01]  /*26b0*/  LEA R4, R11.reuse, UR37, 0x4 ;  /* 0x000000250b047c11 */ /* 0x040fe2000f8e20ff */
[----:B-1----:R-:W-:Y:S01]  /*26c0*/  VIADD R0, R0, 0x70 ;  /* 0x0000007000007836 */ /* 0x002fe20000000000 */
[----:B------:R-:W-:Y:S01]  /*26d0*/  SEL R8, R8, RZ, P0 ;  /* 0x000000ff08087207 */ /* 0x000fe20000000000 */
[----:B------:R-:W-:-:S03]  /*26e0*/  VIADD R11, R11, 0x1 ;  /* 0x000000010b0b7836 */ /* 0x000fc60000000000 */
[----:B------:R-:W1:Y:S01]  /*26f0*/  LDS.128 R4, [R4+0xf0] ;  /* 0x0000f00004047984 */ /* 0x000e620000000c00 */
[----:B------:R-:W-:Y:S02]  /*2700*/  PRMT R0, RZ, 0x654, R0 ;  /* 0x00000654ff007816 */ /* 0x000fe40000000000 */
[C---:B------:R-:W-:Y:S01]  /*2710*/  ISETP.NE.AND P1, PT, R11.reuse, 0x2, PT ;  /* 0x000000020b00780c */ /* 0x040fe20003f25270 */
[----:B------:R-:W-:Y:S01]  /*2720*/  @!PT LDS RZ, [RZ] ;  /* 0x00000000fffff984 */ /* 0x000fe20000000800 */
[----:B------:R-:W-:Y:S01]  /*2730*/  @!PT LDS RZ, [RZ] ;  /* 0x00000000fffff984 */ /* 0x000fe20000000800 */
[----:B------:R-:W-:Y:S01]  /*2740*/  @!PT LDS RZ, [RZ] ;  /* 0x00000000fffff984 */ /* 0x000fe20000000800 */
[----:B------:R-:W-:Y:S01]  /*2750*/  @!PT LDS RZ, [RZ] ;  /* 0x00000000fffff984 */ /* 0x000fe20000000800 */
[----:B------:R2:W-:Y:S06]  /*2760*/  MEMBAR.ALL.CTA ;  /* 0x0000000000007992 */ /* 0x0005ec0000008000 */
[----:B--2---:R-:W2:Y:S01]  /*2770*/  FENCE.VIEW.ASYNC.S ;  /* 0x00000000000073c6 */ /* 0x004ea20000000000 */
[----:B------:R-:W-:Y:S01]  /*2780*/  SEL R11, R11, RZ, P1 ;  /* 0x000000ff0b0b7207 */ /* 0x000fe20000800000 */
[----:B--2---:R2:W-:Y:S01]  /*2790*/  SYNCS.ARRIVE.TRANS64.RED.A1T0 RZ, [R0+URZ], RZ ;  /* 0x000000ff00ff79a7 */ /* 0x0045e200081004ff */
[----:B-1----:R-:W-:-:S02]  /*27a0*/  LOP3.LUT P3, RZ, R6, 0x1, RZ, 0xc0, !PT ;  /* 0x0000000106ff7812 */ /* 0x002fc4000786c0ff */
[----:B------:R-:W-:-:S04]  /*27b0*/  SEL R5, RZ, 0x1, P1 ;  /* 0x00000001ff057807 */ /* 0x000fc80000800000 */
[----:B------:R-:W-:Y:S02]  /*27c0*/  LOP3.LUT R10, R10, R5, RZ, 0x3c, !PT ;  /* 0x000000050a0a7212 */ /* 0x000fe400078e3cff */
[----:B--2---:R-:W-:-:S04]  /*27d0*/  SEL R0, RZ, 0x1, P0 ;  /* 0x00000001ff007807 */ /* 0x004fc80000000000 */
[----:B------:R-:W-:Y:S01]  /*27e0*/  LOP3.LUT R9, R9, R0, RZ, 0x3c, !PT ;  /* 0x0000000009097212 */ /* 0x000fe200078e3cff */
[----:B------:R-:W-:Y:S06]  /*27f0*/  @P3 BRA `(.L_x_43) ;  /* 0xfffffffc002c3947 */ /* 0x000fec000383ffff */
[----:B------:R-:W-:Y:S01]  /*2800*/  ULEA UR5, UR6, UR37, 0x3 ;  /* 0x0000002506057291 */ /* 0x000fe2000f8e18ff */
[----:B------:R-:W-:-:S08]  /*2810*/  SHF.L.U32 R3, R12, 0x1f, RZ ;  /* 0x0000001f0c037819 */ /* 0x000fd000000006ff */
[----:B------:R-:W1:Y:S02]  /*2820*/  SYNCS.PHASECHK.TRANS64 P0, [UR5+0x70], R3 ;  /* 0x00007003ff0075a7 */ /* 0x000e640008001005 */
[----:B-1----:R-:W-:Y:S05]  /*2830*/  @P0 BRA `(.L_x_44) ;  /* 0x0000000000080947 */ /* 0x002fea0003800000 */
[----:B------:R-:W1:Y:S02]  /*2840*/  SYNCS.PHASECHK.TRANS64.TRYWAIT P0, [UR5+0x70], R3 ;  /* 0x00007003ff0075a7 */ /* 0x000e640008001105 */
[----:B-1----:R-:W-:Y:S05]  /*2850*/  @!P0 BRA `(.L_x_45) ;  /* 0x0000005800ac8947 */ /* 0x002fea0003800000 */
.L_x_44:
[----:B------:R-:W-:-:S04]  /*2860*/  UIADD3 UR4, UPT, UPT, UR6, 0x1, URZ ;  /* 0x0000000106047890 */ /* 0x000fc8000fffe0ff */
[----:B------:R-:W-:-:S04]  /*2870*/  UISETP.NE.AND UP0, UPT, UR4, 0x2, UPT ;  /* 0x000000020400788c */ /* 0x000fc8000bf05270 */
[----:B------:R-:W-:Y:S02]  /*2880*/  USEL UR7, URZ, 0x1, UP0 ;  /* 0x00000001ff077887 */ /* 0x000fe40008000000 */
[----:B------:R-:W-:-:S04]  /*2890*/  USEL UR4, UR4, URZ, UP0 ;  /* 0x000000ff04047287 */ /* 0x000fc80008000000 */
[----:B------:R-:W-:Y:S01]  /*28a0*/  ULEA UR4, UR4, UR37, 0x3 ;  /* 0x0000002504047291 */ /* 0x000fe2000f8e18ff */
[----:B-1----:R-:W-:-:S04]  /*28b0*/  LOP3.LUT R3, R12, UR7, RZ, 0x3c, !PT ;  /* 0x000000070c037c12 */ /* 0x002fc8000f8e3cff */
[----:B------:R-:W-:-:S04]  /*28c0*/  SHF.L.U32 R0, R3, 0x1f, RZ ;  /* 0x0000001f03007819 */ /* 0x000fc800000006ff */
[----:B------:R-:W1:Y:S02]  /*28d0*/  SYNCS.PHASECHK.TRANS64 P0, [UR4+0x70], R0 ;  /* 0x00007000ff0075a7 */ /* 0x000e640008001004 */
[----:B-1----:R-:W-:Y:S05]  /*28e0*/  @P0 EXIT ;  /* 0x000000000000094d */ /* 0x002fea0003800000 */
[----:B------:R-:W-:Y:S02]  /*28f0*/  SHF.L.U32 R3, R3, 0x1f, RZ ;  /* 0x0000001f03037819 */ /* 0x000fe400000006ff */
[----:B------:R-:W-:-:S07]  /*2900*/  MOV R0, UR4 ;  /* 0x0000000400007c02 */ /* 0x000fce0008000f00 */
.L_x_46:
[----:B-1----:R1:W2:Y:S02]  /*2910*/  SYNCS.PHASECHK.TRANS64.TRYWAIT P0, [R0+URZ+0x70], R3 ;  /* 0x00007003000075a7 */ /* 0x0022a400080011ff */
[----:B--2---:R-:W-:Y:S05]  /*2920*/  @!P0 NANOSLEEP.SYNCS 0x989680 ;  /* 0x009896800000895d */ /* 0x004fea0003900000 */
[----:B------:R-:W2:Y:S02]  /*2930*/  @!P0 SYNCS.PHASECHK.TRANS64 P0, [R0+URZ+0x70], R3 ;  /* 0x00007003000085a7 */ /* 0x000ea400080010ff */
[----:B--2---:R-:W-:Y:S05]  /*2940*/  @P0 EXIT ;  /* 0x000000000000094d */ /* 0x004fea0003800000 */
[----:B------:R-:W-:Y:S05]  /*2950*/  BRA `(.L_x_46) ;  /* 0xfffffffc00ec7947 */ /* 0x000fea000383ffff */
.L_x_39:
[----:B------:R-:W-:-:S09]  /*2960*/  UISETP.NE.AND UP1, UPT, UR8, URZ, UPT ;  /* 0x000000ff0800728c */ /* 0x000fd2000bf25270 */
[----:B------:R-:W-:Y:S05]  /*2970*/  BRA.U UP1, `(.L_x_47) ;  /* 0x0000000d01607547 */ /* 0x000fea000b800000 */
[----:B------:R-:W-:Y:S01]  /*2980*/  UMOV UR4, 0x40 ;  /* 0x0000004000047882 */ /* 0x000fe20000000000 */
[----:B------:R-:W-:Y:S01]  /*2990*/  NOP ;  /* 0x0000000000007918 */ /* 0x000fe20000000000 */
[----:B------:R-:W-:Y:S01]  /*29a0*/  ULEA UR4, UR37, UR4, 0x18 ;  /* 0x0000000425047291 */ /* 0x000fe2000f8ec0ff */
[----:B------:R-:W-:Y:S02]  /*29b0*/  UMOV UR5, 0x400 ;  /* 0x0000040000057882 */ /* 0x000fe40000000000 */
[----:B------:R-:W-:-:S06]  /*29c0*/  ULEA UR37, UR37, UR5, 0x18 ;  /* 0x0000000525257291 */ /* 0x000fcc000f8ec0ff */
[----:B------:R-:W1:Y:S02]  /*29d0*/  LDS.U8 R0, [UR4+0x1c] ;  /* 0x00001c04ff007984 */ /* 0x000e640008000000 */
[----:B-1----:R-:W-:-:S13]  /*29e0*/  ISETP.NE.AND P0, PT, R0, RZ, PT ;  /* 0x000000ff0000720c */ /* 0x002fda0003f05270 */
[----:B------:R-:W-:Y:S05]  /*29f0*/  @P0 BRA `(.L_x_48) ;  /* 0x0000000000580947 */ /* 0x000fea0003800000 */
[----:B------:R-:W-:-:S13]  /*2a00*/  ELECT P0, URZ, PT ;  /* 0x0000000000ff782f */ /* 0x000fda0003800000 */
[----:B------:R-:W-:Y:S05]  /*2a10*/  @!P0 BRA `(.L_x_49) ;  /* 0x0000000000608947 */ /* 0x000fea0003800000 */
[----:B------:R-:W-:Y:S01]  /*2a20*/  UMOV UR5, 0x10 ;  /* 0x0000001000057882 */ /* 0x000fe20000000000 */
[----:B------:R-:W-:Y:S01]  /*2a30*/  HFMA2 R0, -RZ, RZ, 0, 5.9604644775390625e-08 ;  /* 0x00000001ff007431 */ /* 0x000fe200000001ff */
[----:B------:R-:W-:-:S03]  /*2a40*/  MOV R2, 0xffff ;  /* 0x0000ffff00027802 */ /* 0x000fc60000000f00 */
[----:B------:R-:W-:Y:S04]  /*2a50*/  DEPBAR.LE SB1, 0x36 ;  /* 0x00009d800000791a */ /* 0x000fe80000000000 */
[----:B------:R-:W1:Y:S02]  /*2a60*/  UTCATOMSWS.FIND_AND_SET.ALIGN UP0, UR5, UR5 ;  /* 0x00000005000575e3 */ /* 0x000e640008000800 */
[----:B-1----:R-:W-:Y:S01]  /*2a70*/  MOV R3, UR5 ;  /* 0x0000000500037c02 */ /* 0x002fe20008000f00 */
[----:B------:R-:W-:Y:S06]  /*2a80*/  BRA.U UP0, `(.L_x_50) ;  /* 0x0000000100187547 */ /* 0x000fec000b800000 */
.L_x_51:
[----:B------:R-:W-:Y:S05]  /*2a90*/  NANOSLEEP 0x64 ;  /* 0x000000640000795d */ /* 0x000fea0003800000 */
[----:B------:R-:W-:-:S05]  /*2aa0*/  UMOV UR5, 0x10 ;  /* 0x0000001000057882 */ /* 0x000fca0000000000 */
[----:B------:R-:W-:Y:S04]  /*2ab0*/  DEPBAR.LE SB1, 0x36 ;  /* 0x00009d800000791a */ /* 0x000fe80000000000 */
[----:B------:R-:W1:Y:S02]  /*2ac0*/  UTCATOMSWS.FIND_AND_SET.ALIGN UP0, UR5, UR5 ;  /* 0x00000005000575e3 */ /* 0x000e640008000800 */
[----:B-1----:R-:W-:Y:S01]  /*2ad0*/  MOV R3, UR5 ;  /* 0x0000000500037c02 */ /* 0x002fe20008000f00 */
[----:B------:R-:W-:Y:S05]  /*2ae0*/  BRA.U !UP0, `(.L_x_51) ;  /* 0xfffffffd08e87547 */ /* 0x000fea000b83ffff */
.L_x_50:
[-C--:B------:R-:W-:Y:S02]  /*2af0*/  SHF.L.U32 R2, R2, R3.reuse, RZ ;  /* 0x0000000302027219 */ /* 0x080fe400000006ff */
[----:B------:R-:W-:Y:S01]  /*2b00*/  SHF.L.U32 R0, R0, R3, RZ ;  /* 0x0000000300007219 */ /* 0x000fe200000006ff */
[----:B------:R-:W-:Y:S02]  /*2b10*/  IMAD.SHL.U32 R3, R3, 0x20, RZ ;  /* 0x0000002003037824 */ /* 0x000fe400078e00ff */
[----:B------:R1:W-:Y:S04]  /*2b20*/  ATOMS.OR RZ, [UR4+0x14], R2 ;  /* 0x00001402ffff798c */ /* 0x0003e8000b000004 */
[----:B------:R1:W-:Y:S04]  /*2b30*/  ATOMS.OR RZ, [UR4+0x18], R0 ;  /* 0x00001800ffff798c */ /* 0x0003e8000b000004 */
[----:B------:R1:W-:Y:S01]  /*2b40*/  STS [UR37+0x110], R3 ;  /* 0x00011003ff007988 */ /* 0x0003e20008000825 */
[----:B------:R-:W-:Y:S05]  /*2b50*/  BRA `(.L_x_49) ;  /* 0x0000000000107947 */ /* 0x000fea0003800000 */
.L_x_48:
[----:B------:R-:W-:Y:S02]  /*2b60*/  MOV R0, 0xffffffff ;  /* 0xffffffff00007802 */ /* 0x000fe40000000f00 */
[----:B------:R-:W-:-:S03]  /*2b70*/  MOV R2, 0x2ba0 ;  /* 0x00002ba000027802 */ /* 0x000fc60000000f00 */
[----:B------:R1:W-:Y:S04]  /*2b80*/  STS [UR37+0x110], R0 ;  /* 0x00011000ff007988 */ /* 0x0003e80008000825 */
[----:B-1-3-5:R-:W-:Y:S05]  /*2b90*/  CALL.REL.NOINC `($__internal_1_$__cuda_sm10x_tcgen05_guardrail_trap_phase_invalid_during_alloc) ;  /* 0x0000005c00687944 */ /* 0x02afea0003c00000 */
.L_x_49:
[----:B------:R-:W-:Y:S05]  /*2ba0*/  WARPSYNC.ALL ;  /* 0x0000000000007948 */ /* 0x000fea0003800000 */
[----:B------:R-:W2:Y:S01]  /*2bb0*/  S2UR UR6, SR_CgaCtaId ;  /* 0x00000000000679c3 */ /* 0x000ea20000008800 */
[----:B------:R-:W-:Y:S01]  /*2bc0*/  UMOV UR4, 0x400 ;  /* 0x0000040000047882 */ /* 0x000fe20000000000 */
[----:B------:R-:W-:-:S06]  /*2bd0*/  NOP ;  /* 0x0000000000007918 */ /* 0x000fcc0000000000 */
[----:B------:R-:W-:Y:S06]  /*2be0*/  BAR.ARV 0x6, 0xa0 ;  /* 0x0182800000007b1d */ /* 0x000fec0000002000 */
[----:B------:R-:W4:Y:S01]  /*2bf0*/  LDCU UR7, c[0x0][0x38c] ;  /* 0x00007180ff0777ac */ /* 0x000f220008000800 */
[----:B------:R-:W-:Y:S01]  /*2c00*/  IMAD.MOV.U32 R11, RZ, RZ, 0x1 ;  /* 0x00000001ff0b7424 */ /* 0x000fe200078e00ff */
[----:B------:R-:W-:Y:S01]  /*2c10*/  CS2R R8, SRZ ;  /* 0x0000000000087805 */ /* 0x000fe2000001ff00 */
[----:B------:R-:W-:Y:S01]  /*2c20*/  IMAD.MOV.U32 R10, RZ, RZ, RZ ;  /* 0x000000ffff0a7224 */ /* 0x000fe200078e00ff */
[----:B------:R-:W-:Y:S01]  /*2c30*/  UMOV UR18, URZ ;  /* 0x000000ff00127c82 */ /* 0x000fe20008000000 */
[----:B------:R-:W-:Y:S01]  /*2c40*/  UMOV UR17, URZ ;  /* 0x000000ff00117c82 */ /* 0x000fe20008000000 */
[----:B------:R-:W-:Y:S01]  /*2c50*/  UMOV UR20, 0x0 ;  /* 0x0000000000147882 */ /* 0x000fe20000000000 */
[----:B------:R-:W-:Y:S01]  /*2c60*/  UMOV UR21, 0x8200490 ;  /* 0x0820049000157882 */ /* 0x000fe20000000000 */
[----:B--2---:R-:W-:Y:S01]  /*2c70*/  ULEA UR6, UR6, UR4, 0x18 ;  /* 0x0000000406067291 */ /* 0x004fe2000f8ec0ff */
[----:B------:R-:W2:Y:S03]  /*2c80*/  LDCU UR4, c[0x0][0x38c] ;  /* 0x00007180ff0477ac */ /* 0x000ea60008000800 */
[----:B------:R-:W-:-:S02]  /*2c90*/  UIADD3 UR11, UPT, UPT, UR6, 0x8400, URZ ;  /* 0x00008400060b7890 */ /* 0x000fc4000fffe0ff */
[----:B----4-:R-:W-:-:S03]  /*2ca0*/  UIADD3 UR7, UPT, UPT, UR7, 0x1f, URZ ;  /* 0x0000001f07077890 */ /* 0x010fc6000fffe0ff */
[----:B-1----:R-:W1:Y:S01]  /*2cb0*/  LDS R0, [UR6+0x110] ;  /* 0x00011006ff007984 */ /* 0x002e620008000800 */
[----:B------:R-:W-:Y:S02]  /*2cc0*/  UIADD3 UR12, UPT, UPT, UR6, 0xb400, URZ ;  /* 0x0000b400060c7890 */ /* 0x000fe4000fffe0ff */
[----:B------:R-:W-:Y:S02]  /*2cd0*/  USHF.R.S32.HI UR5, URZ, 0x1f, UR7 ;  /* 0x0000001fff057899 */ /* 0x000fe40008011407 */
[----:B------:R-:W-:Y:S02]  /*2ce0*/  USHF.R.U32.HI UR11, URZ, 0x4, UR11 ;  /* 0x00000004ff0b7899 */ /* 0x000fe4000801160b */
[----:B------:R-:W-:Y:S02]  /*2cf0*/  ULEA.HI UR5, UR5, UR7, URZ, 0x5 ;  /* 0x0000000705057291 */ /* 0x000fe4000f8f28ff */
[----:B------:R-:W-:Y:S02]  /*2d00*/  USHF.R.U32.HI UR12, URZ, 0x4, UR12 ;  /* 0x00000004ff0c7899 */ /* 0x000fe4000801160c */
[----:B------:R-:W-:-:S02]  /*2d10*/  USHF.R.S32.HI UR5, URZ, 0x5, UR5 ;  /* 0x00000005ff057899 */ /* 0x000fc40008011405 */
[----:B------:R-:W-:Y:S02]  /*2d20*/  ULOP3.LUT UR11, UR11, 0x3fff, URZ, 0xc0, !UPT ;  /* 0x00003fff0b0b7892 */ /* 0x000fe4000f8ec0ff */
[----:B------:R-:W-:Y:S02]  /*2d30*/  UISETP.LT.AND UP0, UPT, UR5, 0x1, UPT ;  /* 0x000000010500788c */ /* 0x000fe4000bf01270 */
[----:B------:R-:W-:Y:S02]  /*2d40*/  ULOP3.LUT UR12, UR12, 0x3fff, URZ, 0xc0, !UPT ;  /* 0x00003fff0c0c7892 */ /* 0x000fe4000f8ec0ff */
[----:B------:R-:W-:Y:S02]  /*2d50*/  USEL UR10, UR5, 0x1, !UP0 ;  /* 0x00000001050a7887 */ /* 0x000fe4000c000000 */
[----:B------:R-:W-:Y:S02]  /*2d60*/  ULOP3.LUT UR11, UR11, 0x10000, URZ, 0xfc, !UPT ;  /* 0x000100000b0b7892 */ /* 0x000fe4000f8efcff */
[----:B------:R-:W-:-:S02]  /*2d70*/  ULOP3.LUT UR12, UR12, 0x10000, URZ, 0xfc, !UPT ;  /* 0x000100000c0c7892 */ /* 0x000fc4000f8efcff */
[----:B------:R-:W-:Y:S02]  /*2d80*/  UIADD3 UR10, UPT, UPT, -UR10, URZ, URZ ;  /* 0x000000ff0a0a7290 */ /* 0x000fe4000fffe1ff */
[----:B--2---:R-:W-:Y:S01]  /*2d90*/  UISETP.GE.AND UP3, UPT, UR4, 0x1, UPT ;  /* 0x000000010400788c */ /* 0x004fe2000bf66270 */
[----:B-1----:R-:W-:-:S15]  /*2da0*/  R2UR UR19, R0 ;  /* 0x00000000001372ca */ /* 0x002fde00000e0000 */
.L_x_58:
[----:B------:R-:W-:Y:S02]  /*2db0*/  LEA R0, R10, UR6, 0x3 ;  /* 0x000000060a007c11 */ /* 0x000fe4000f8e18ff */
[----:B------:R-:W-:Y:S02]  /*2dc0*/  SHF.L.U32 R5, R9, 0x1f, RZ ;  /* 0x0000001f09057819 */ /* 0x000fe400000006ff */
[----:B------:R-:W-:Y:S01]  /*2dd0*/  PLOP3.LUT P0, PT, PT, PT, UP3, 0x80, 0x8 ;  /* 0x000000000008781c */ /* 0x000fe20003f0f038 */
[----:B------:R-:W-:Y:S01]  /*2de0*/  VIADD R3, R0, 0x70 ;  /* 0x0000007000037836 */ /* 0x000fe20000000000 */
[----:B-1----:R-:W1:Y:S02]  /*2df0*/  SYNCS.PHASECHK.TRANS64.TRYWAIT P1, [R0+URZ+0x60], R5 ;  /* 0x00006005000075a7 */ /* 0x002e6400080211ff */
[----:B-1--4-:R-:W-:Y:S09]  /*2e00*/  @!P1 BRA `(.L_x_52) ;  /* 0x0000005400589947 */ /* 0x012ff20003800000 */
.L_x_118:
[----:B------:R-:W-:Y:S01]  /*2e10*/  LEA R4, R10, UR6, 0x4 ;  /* 0x000000060a047c11 */ /* 0x000fe2000f8e20ff */
[----:B------:R-:W-:Y:S01]  /*2e20*/  @UP3 ULEA UR4, UR17, UR6, 0x3 ;  /* 0x0000000611043291 */ /* 0x000fe2000f8e18ff */
[----:B------:R-:W-:Y:S01]  /*2e30*/  PLOP3.LUT P2, PT, PT, PT, PT, 0x80, 0x8 ;  /* 0x000000000008781c */ /* 0x000fe20003f4f070 */
[----:B------:R-:W-:Y:S01]  /*2e40*/  ULEA UR9, UR18, UR6, 0x3 ;  /* 0x0000000612097291 */ /* 0x000fe2000f8e18ff */
[----:B------:R-:W-:Y:S02]  /*2e50*/  PRMT R3, RZ, 0x654, R3 ;  /* 0x00000654ff037816 */ /* 0x000fe40000000003 */
[----:B-1----:R-:W1:Y:S01]  /*2e60*/  LDS.128 R4, [R4+0xf0] ;  /* 0x0000f00004047984 */ /* 0x002e620000000c00 */
[----:B------:R-:W-:Y:S02]  /*2e70*/  @P0 SHF.L.U32 R2, R8, 0x1f, RZ ;  /* 0x0000001f08020819 */ /* 0x000fe400000006ff */
[----:B------:R-:W-:Y:S01]  /*2e80*/  SHF.L.U32 R0, R11, 0x1f, RZ ;  /* 0x0000001f0b007819 */ /* 0x000fe200000006ff */
[----:B------:R-:W-:Y:S01]  /*2e90*/  @!PT LDS RZ, [RZ] ;  /* 0x00000000fffff984 */ /* 0x000fe20000000800 */
[----:B------:R-:W-:Y:S01]  /*2ea0*/  @!PT LDS RZ, [RZ] ;  /* 0x00000000fffff984 */ /* 0x000fe20000000800 */
[----:B------:R-:W-:Y:S01]  /*2eb0*/  @!PT LDS RZ, [RZ] ;  /* 0x00000000fffff984 */ /* 0x000fe20000000800 */
[----:B------:R-:W-:Y:S01]  /*2ec0*/  @!PT LDS RZ, [RZ] ;  /* 0x00000000fffff984 */ /* 0x000fe20000000800 */
[----:B------:R2:W-:Y:S06]  /*2ed0*/  MEMBAR.ALL.CTA ;  /* 0x0000000000007992 */ /* 0x0005ec0000008000 */
[----:B--2---:R-:W2:Y:S02]  /*2ee0*/  FENCE.VIEW.ASYNC.S ;  /* 0x00000000000073c6 */ /* 0x004ea40000000000 */
[----:B--2---:R2:W-:Y:S01]  /*2ef0*/  SYNCS.ARRIVE.TRANS64.RED.A1T0 RZ, [R3+URZ], RZ ;  /* 0x000000ff03ff79a7 */ /* 0x0045e200081004ff */
[----:B------:R2:W4:Y:S01]  /*2f00*/  @P0 SYNCS.PHASECHK.TRANS64.TRYWAIT P2, [UR4], R2 ;  /* 0x00000002ff0005a7 */ /* 0x0005220008041104 */
[----:B-1----:R-:W-:Y:S01]  /*2f10*/  LOP3.LUT P1, RZ, R6, 0x1, RZ, 0xc0, !PT ;  /* 0x0000000106ff7812 */ /* 0x002fe2000782c0ff */
[----:B------:R-:W1:Y:S02]  /*2f20*/  SYNCS.PHASECHK.TRANS64.TRYWAIT P0, [UR9+0xa0], R0 ;  /* 0x0000a000ff0075a7 */ /* 0x000e640008001109 */
[----:B-12-4-:R-:W-:Y:S10]  /*2f30*/  @!P0 BRA `(.L_x_53) ;  /* 0x0000005400208947 */ /* 0x016ff40003800000 */
.L_x_120:
[----:B------:R-:W-:Y:S01]  /*2f40*/  IADD3 R10, PT, PT, R10, 0x1, RZ ;  /* 0x000000010a0a7810 */ /* 0x000fe20007ffe0ff */
[----:B------:R-:W-:Y:S06]  /*2f50*/  BRA.U !UP3, `(.L_x_54) ;  /* 0x000000010b887547 */ /* 0x000fec000b800000 */
[----:B------:R-:W-:Y:S02]  /*2f60*/  ULEA UR8, UR18, UR19, 0x7 ;  /* 0x0000001312087291 */ /* 0x000fe4000f8e38ff */
[----:B------:R-:W-:Y:S01]  /*2f70*/  UPLOP3.LUT UP4, UPT, UPT, UPT, UPT, 0x40, 0x4 ;  /* 0x000000000004789c */ /* 0x000fe20003f8e870 */
[----:B------:R-:W-:Y:S01]  /*2f80*/  UMOV UR16, UR10 ;  /* 0x0000000a00107c82 */ /* 0x000fe20008000000 */
[----:B------:R-:W-:Y:S01]  /*2f90*/  UMOV UR15, UR5 ;  /* 0x00000005000f7c82 */ /* 0x000fe20008000000 */
[----:B------:R-:W-:-:S08]  /*2fa0*/  UMOV UR14, UR17 ;  /* 0x00000011000e7c82 */ /* 0x000fd00008000000 */
.L_x_57:
[----:B------:R-:W-:Y:S02]  /*2fb0*/  UIADD3 UR16, UPT, UPT, UR16, 0x1, URZ ;  /* 0x0000000110107890 */ /* 0x000fe4000fffe0ff */
[----:B--2---:R-:W-:Y:S02]  /*2fc0*/  ULEA UR7, UR14, UR6, 0x3 ;  /* 0x000000060e077291 */ /* 0x004fe4000f8e18ff */
[----:B------:R-:W-:Y:S01]  /*2fd0*/  UISETP.NE.AND UP0, UPT, UR16, URZ, UPT ;  /* 0x000000ff1000728c */ /* 0x000fe2000bf05270 */
[----:B----4-:R-:W-:Y:S10]  /*2fe0*/  @P2 BRA `(.L_x_55) ;  /* 0x00000000000c2947 */ /* 0x010ff40003800000 */
[----:B-1----:R-:W-:Y:S04]  /*2ff0*/  SHF.L.U32 R3, R8, 0x1f, RZ ;  /* 0x0000001f08037819 */ /* 0x002fe800000006ff */
[----:B------:R-:W1:Y:S02]  /*3000*/  SYNCS.PHASECHK.TRANS64.TRYWAIT P0, [UR7], R3 ;  /* 0x00000003ff0075a7 */ /* 0x000e640008001107 */
[----:B-1----:R-:W-:Y:S05]  /*3010*/  @!P0 BRA `(.L_x_56) ;  /* 0x0000005400008947 */ /* 0x002fea0003800000 */
.L_x_55:
[----:B------:R-:W-:Y:S01]  /*3020*/  UISETP.NE.AND UP1, UPT, UR15, 0x1, UPT ;  /* 0x000000010f00788c */ /* 0x000fe2000bf25270 */
[----:B------:R-:W-:Y:S01]  /*3030*/  PLOP3.LUT P2, PT, PT, PT, PT, 0x80, 0x8 ;  /* 0x000000000008781c */ /* 0x000fe20003f4f070 */
[----:B------:R-:W-:Y:S02]  /*3040*/  UIADD3 UR17, UPT, UPT, UR14, 0x1, URZ ;  /* 0x000000010e117890 */ /* 0x000fe4000fffe0ff */
[----:B------:R-:W-:Y:S02]  /*3050*/  ULEA UR22, UR14, UR12, 0x8 ;  /* 0x0000000c0e167291 */ /* 0x000fe4000f8e40ff */
[----:B------:R-:W-:Y:S01]  /*3060*/  UISETP.NE.AND UP2, UPT, UR17, 0x3, UPT ;  /* 0x000000031100788c */ /* 0x000fe2000bf45270 */
[----:B------:R-:W-:Y:S01]  /*3070*/  PLOP3.LUT P0, PT, PT, PT, UP1, 0x80, 0x8 ;  /* 0x000000000008781c */ /* 0x000fe20003f0f018 */
[----:B------:R-:W-:Y:S02]  /*3080*/  ULEA UR24, UR14, UR11, 0x8 ;  /* 0x0000000b0e187291 */ /* 0x000fe4000f8e40ff */
[----:B------:R-:W-:Y:S02]  /*3090*/  USEL UR13, URZ, 0x1, UP2 ;  /* 0x00000001ff0d7887 */ /* 0x000fe40009000000 */
[----:B------:R-:W-:Y:S02]  /*30a0*/  USEL UR17, UR17, URZ, UP2 ;  /* 0x000000ff11117287 */ /* 0x000fe40009000000 */
[----:B------:R-:W-:Y:S02]  /*30b0*/  UIADD3 UR7, UPT, UPT, UR7, 0x18, URZ ;  /* 0x0000001807077890 */ /* 0x000fe4000fffe0ff */
[----:B------:R-:W-:Y:S01]  /*30c0*/  @UP1 ULEA UR4, UR17, UR6, 0x3 ;  /* 0x0000000611041291 */ /* 0x000fe2000f8e18ff */
[----:B------:R-:W-:Y:S01]  /*30d0*/  LOP3.LUT R8, R8, UR13, RZ, 0x3c, !PT ;  /* 0x0000000d08087c12 */ /* 0x000fe2000f8e3cff */
[----:B------:R-:W-:Y:S01]  /*30e0*/  UMOV UR23, 0xc0004010 ;  /* 0xc000401000177882 */ /* 0x000fe20000000000 */
[----:B------:R-:W-:Y:S01]  /*30f0*/  UMOV UR25, 0xc0004010 ;  /* 0xc000401000197882 */ /* 0x000fe20000000000 */
[----:B------:R-:W-:Y:S01]  /*3100*/  UIADD3 UR15, UPT, UPT, UR15, -0x1, URZ ;  /* 0xffffffff0f0f7890 */ /* 0x000fe2000fffe0ff */
[----:B-1----:R-:W-:Y:S01]  /*3110*/  @P0 SHF.L.U32 R0, R8, 0x1f, RZ ;  /* 0x0000001f08000819 */ /* 0x002fe200000006ff */
[----:B------:R-:W-:Y:S03]  /*3120*/  UMOV UR14, UR17 ;  /* 0x00000011000e7c82 */ /* 0x000fe60008000000 */
[----:B------:R2:W4:Y:S01]  /*3130*/  @P0 SYNCS.PHASECHK.TRANS64.TRYWAIT P2, [UR4], R0 ;  /* 0x00000000ff0005a7 */ /* 0x0005220008041104 */
[----:B------:R2:W-:Y:S01]  /*3140*/  UTCQMMA gdesc[UR24], gdesc[UR22], tmem[UR8], tmem[UR20], idesc[UR21], UP4 ;  /* 0x00ff1416180075ea */ /* 0x0005e2000a000308 */
[----:B------:R-:W-:Y:S01]  /*3150*/  UPLOP3.LUT UP4, UPT, UPT, UPT, UPT, 0x80, 0x8 ;  /* 0x000000000008789c */ /* 0x000fe20003f8f070 */
[----:B------:R2:W-:Y:S01]  /*3160*/  UTCBAR [UR7], URZ ;  /* 0x000000ff070073e9 */ /* 0x0005e200080000ff */
[----:B------:R-:W-:Y:S09]  /*3170*/  BRA.U UP0, `(.L_x_57) ;  /* 0xfffffffd008c7547 */ /* 0x000ff2000b83ffff */
.L_x_54:
[----:B------:R-:W-:Y:S01]  /*3180*/  UIADD3 UR18, UPT, UPT, UR18, 0x1, URZ ;  /* 0x0000000112127890 */ /* 0x000fe2000fffe0ff */
[C---:B------:R-:W-:Y:S01]  /*3190*/  ISETP.NE.AND P0, PT, R10.reuse, 0x2, PT ;  /* 0x000000020a00780c */ /* 0x040fe20003f05270 */
[----:B------:R-:W-:Y:S02]  /*31a0*/  UIADD3 UR9, UPT, UPT, UR9, 0x80, URZ ;  /* 0x0000008009097890 */ /* 0x000fe4000fffe0ff */
[----:B------:R-:W-:Y:S01]  /*31b0*/  UISETP.NE.AND UP0, UPT, UR18, 0x4, UPT ;  /* 0x000000041200788c */ /* 0x000fe2000bf05270 */
[----:B-12---:R-:W-:Y:S02]  /*31c0*/  SEL R0, RZ, 0x1, P0 ;  /* 0x00000001ff007807 */ /* 0x006fe40000000000 */
[----:B------:R-:W-:Y:S01]  /*31d0*/  SEL R10, R10, RZ, P0 ;  /* 0x000000ff0a0a7207 */ /* 0x000fe20000000000 */
[----:B------:R-:W-:Y:S01]  /*31e0*/  USEL UR4, URZ, 0x1, UP0 ;  /* 0x00000001ff047887 */ /* 0x000fe20008000000 */
[----:B------:R-:W-:Y:S01]  /*31f0*/  LOP3.LUT R9, R9, R0, RZ, 0x3c, !PT ;  /* 0x0000000009097212 */ /* 0x000fe200078e3cff */
[----:B------:R-:W-:Y:S01]  /*3200*/  USEL UR18, UR18, URZ, UP0 ;  /* 0x000000ff12127287 */ /* 0x000fe20008000000 */
[----:B------:R1:W-:Y:S03]  /*3210*/  UTCBAR [UR9], URZ ;  /* 0x000000ff090073e9 */ /* 0x0003e600080000ff */
[----:B------:R-:W-:Y:S01]  /*3220*/  LOP3.LUT R11, R11, UR4, RZ, 0x3c, !PT ;  /* 0x000000040b0b7c12 */ /* 0x000fe2000f8e3cff */
[----:B------:R-:W-:Y:S07]  /*3230*/  @P1 BRA `(.L_x_58) ;  /* 0xfffffff800dc1947 */ /* 0x000fee000383ffff */
[----:B------:R-:W2:Y:S01]  /*3240*/  S2UR UR4, SR_CgaCtaId ;  /* 0x00000000000479c3 */ /* 0x000ea20000008800 */
[----:B------:R-:W-:Y:S01]  /*3250*/  ELECT P0, URZ, PT ;  /* 0x0000000000ff782f */ /* 0x000fe20003800000 */
[----:B------:R-:W-:Y:S01]  /*3260*/  IMAD.MOV.U32 R0, RZ, RZ, 0x1 ;  /* 0x00000001ff007424 */ /* 0x000fe200078e00ff */
[----:B------:R-:W-:Y:S01]  /*3270*/  UIADD3 UR6, UPT, UPT, UR6, 0xa0, URZ ;  /* 0x000000a006067890 */ /* 0x000fe2000fffe0ff */
[----:B------:R-:W-:Y:S01]  /*3280*/  SHF.L.U32 R3, R11, 0x1f, RZ ;  /* 0x0000001f0b037819 */ /* 0x000fe200000006ff */
[----:B------:R-:W-:-:S03]  /*3290*/  UMOV UR5, 0x40 ;  /* 0x0000004000057882 */ /* 0x000fc60000000000 */
[----:B------:R-:W-:Y:S01]  /*32a0*/  UVIRTCOUNT.DEALLOC.SMPOOL 0x80 ;  /* 0x000000800000784c */ /* 0x000fe20000000000 */
[----:B--2---:R-:W-:Y:S02]  /*32b0*/  ULEA UR4, UR4, UR5, 0x18 ;  /* 0x0000000504047291 */ /* 0x004fe4000f8ec0ff */
[----:B------:R-:W-:-:S07]  /*32c0*/  ULEA UR5, UR18, UR6, 0x3 ;  /* 0x0000000612057291 */ /* 0x000fce000f8e18ff */
[----:B------:R2:W-:Y:S02]  /*32d0*/  @P0 STS.U8 [UR4+0x1c], R0 ;  /* 0x00001c00ff000988 */ /* 0x0005e40008000004 */
[----:B------:R-:W3:Y:S02]  /*32e0*/  SYNCS.PHASECHK.TRANS64.TRYWAIT P0, [UR5], R3 ;  /* 0x00000003ff0075a7 */ /* 0x000ee40008001105 */
[----:B--23--:R-:W-:Y:S05]  /*32f0*/  @!P0 BRA `(.L_x_59) ;  /* 0x0000005000608947 */ /* 0x00cfea0003800000 */
.L_x_123:
[----:B------:R-:W-:-:S04]  /*3300*/  UIADD3 UR7, UPT, UPT, UR18, 0x1, URZ ;  /* 0x0000000112077890 */ /* 0x000fc8000fffe0ff */
[----:B------:R-:W-:-:S04]  /*3310*/  UISETP.NE.AND UP0, UPT, UR7, 0x4, UPT ;  /* 0x000000040700788c */ /* 0x000fc8000bf05270 */
[----:B------:R-:W-:Y:S02]  /*3320*/  USEL UR8, URZ, 0x1, UP0 ;  /* 0x00000001ff087887 */ /* 0x000fe40008000000 */
[----:B------:R-:W-:-:S04]  /*3330*/  USEL UR7, UR7, URZ, UP0 ;  /* 0x000000ff07077287 */ /* 0x000fc80008000000 */
[----:B------:R-:W-:Y:S01]  /*3340*/  ULEA UR5, UR7, UR6, 0x3 ;  /* 0x0000000607057291 */ /* 0x000fe2000f8e18ff */
[----:B------:R-:W-:-:S04]  /*3350*/  LOP3.LUT R2, R11, UR8, RZ, 0x3c, !PT ;  /* 0x000000080b027c12 */ /* 0x000fc8000f8e3cff */
[----:B--2---:R-:W-:-:S04]  /*3360*/  SHF.L.U32 R3, R2, 0x1f, RZ ;  /* 0x0000001f02037819 */ /* 0x004fc800000006ff */
[----:B------:R-:W2:Y:S02]  /*3370*/  SYNCS.PHASECHK.TRANS64.TRYWAIT P0, [UR5], R3 ;  /* 0x00000003ff0075a7 */ /* 0x000ea40008001105 */
[----:B--2---:R-:W-:Y:S05]  /*3380*/  @!P0 BRA `(.L_x_60) ;  /* 0x0000005000548947 */ /* 0x004fea0003800000 */
.L_x_125:
        /* <DEDUP_REMOVED lines=9> */
.L_x_127:
[----:B------:R-:W-:-:S04]  /*3420*/  UIADD3 UR7, UPT, UPT, UR7, 0x1, URZ ;  /* 0x0000000107077890 */ /* 0x000fc8000fffe0ff */
[----:B------:R-:W-:-:S04]  /*3430*/  UISETP.NE.AND UP0, UPT, UR7, 0x4, UPT ;  /* 0x000000040700788c */ /* 0x000fc8000bf05270 */
[----:B------:R-:W-:Y:S02]  /*3440*/  USEL UR5, URZ, 0x1, UP0 ;  /* 0x00000001ff057887 */ /* 0x000fe40008000000 */
[----:B------:R-:W-:-:S04]  /*3450*/  USEL UR7, UR7, URZ, UP0 ;  /* 0x000000ff07077287 */ /* 0x000fc80008000000 */
[----:B------:R-:W-:Y:S01]  /*3460*/  ULEA UR7, UR7, UR6, 0x3 ;  /* 0x0000000607077291 */ /* 0x000fe2000f8e18ff */
[----:B--2---:R-:W-:-:S04]  /*3470*/  LOP3.LUT R3, R2, UR5, RZ, 0x3c, !PT ;  /* 0x0000000502037c12 */ /* 0x004fc8000f8e3cff */
[----:B------:R-:W-:-:S04]  /*3480*/  SHF.L.U32 R3, R3, 0x1f, RZ ;  /* 0x0000001f03037819 */ /* 0x000fc800000006ff */
[----:B------:R-:W2:Y:S02]  /*3490*/  SYNCS.PHASECHK.TRANS64.TRYWAIT P0, [UR7], R3 ;  /* 0x00000003ff0075a7 */ /* 0x000ea40008001107 */
[----:B--2---:R-:W-:Y:S05]  /*34a0*/  @!P0 BRA `(.L_x_62) ;  /* 0x00000050003c8947 */ /* 0x004fea0003800000 */
.L_x_129:
[----:B------:R-:W-:Y:S01]  /*34b0*/  NOP ;  /* 0x0000000000007918 */ /* 0x000fe20000000000 */
[----:B--2---:R-:W2:Y:S01]  /*34c0*/  LDS R0, [UR4+0x14] ;  /* 0x00001404ff007984 */ /* 0x004ea20008000800 */
[----:B------:R-:W-:Y:S01]  /*34d0*/  ULOP3.LUT UR6, UR19, 0xffff, URZ, 0xc0, !UPT ;  /* 0x0000ffff13067892 */ /* 0x000fe2000f8ec0ff */
[----:B------:R-:W-:Y:S01]  /*34e0*/  UMOV UR8, 0xffff ;  /* 0x0000ffff00087882 */ /* 0x000fe20000000000 */
[----:B------:R-:W-:Y:S02]  /*34f0*/  UMOV UR5, 0x1 ;  /* 0x0000000100057882 */ /* 0x000fe40000000000 */
[----:B------:R-:W-:-:S04]  /*3500*/  USHF.R.U32.HI UR6, URZ, 0x5, UR6 ;  /* 0x00000005ff067899 */ /* 0x000fc80008011606 */
[----:B------:R-:W-:Y:S02]  /*3510*/  USHF.L.U32 UR8, UR8, UR6, URZ ;  /* 0x0000000608087299 */ /* 0x000fe400080006ff */
[----:B------:R-:W-:-:S04]  /*3520*/  USHF.L.U32 UR5, UR5, UR6, URZ ;  /* 0x0000000605057299 */ /* 0x000fc800080006ff */
[----:B--2---:R-:W-:-:S04]  /*3530*/  LOP3.LUT R0, R0, UR8, RZ, 0xc0, !PT ;  /* 0x0000000800007c12 */ /* 0x004fc8000f8ec0ff */
[----:B------:R-:W-:-:S13]  /*3540*/  ISETP.NE.AND P0, PT, R0, UR8, PT ;  /* 0x0000000800007c0c */ /* 0x000fda000bf05270 */
[----:B------:R-:W-:Y:S05]  /*3550*/  @P0 BRA `(.L_x_63) ;  /* 0x0000000000580947 */ /* 0x000fea0003800000 */
[----:B------:R-:W2:Y:S02]  /*3560*/  LDS R0, [UR4+0x18] ;  /* 0x00001804ff007984 */ /* 0x000ea40008000800 */
[----:B--2---:R-:W-:-:S04]  /*3570*/  LOP3.LUT R0, R0, UR5, RZ, 0xc0, !PT ;  /* 0x0000000500007c12 */ /* 0x004fc8000f8ec0ff */
[----:B------:R-:W-:-:S13]  /*3580*/  ISETP.NE.AND P0, PT, R0, UR5, PT ;  /* 0x0000000500007c0c */ /* 0x000fda000bf05270 */
[----:B------:R-:W-:Y:S05]  /*3590*/  @P0 BRA `(.L_x_64) ;  /* 0x00000000003c0947 */ /* 0x000fea0003800000 */
[----:B------:R-:W2:Y:S01]  /*35a0*/  S2R R2, SR_LANEID ;  /* 0x0000000000027919 */ /* 0x000ea20000000000 */
[----:B------:R-:W-:Y:S01]  /*35b0*/  ULOP3.LUT UR8, URZ, UR8, URZ, 0x33, !UPT ;  /* 0x00000008ff087292 */ /* 0x000fe2000f8e33ff */
[----:B------:R-:W-:Y:S01]  /*35c0*/  LOP3.LUT R4, RZ, UR5, RZ, 0x33, !PT ;  /* 0x00000005ff047c12 */ /* 0x000fe2000f8e33ff */
[----:B------:R-:W-:Y:S02]  /*35d0*/  VOTEU.ANY UR7, UPT, PT ;  /* 0x0000000000077886 */ /* 0x000fe400038e0100 */
[----:B------:R-:W-:Y:S01]  /*35e0*/  UFLO.U32 UR7, UR7 ;  /* 0x00000007000772bd */ /* 0x000fe200080e0000 */
[----:B------:R-:W3:Y:S01]  /*35f0*/  REDUX UR5, R4 ;  /* 0x00000000040573c4 */ /* 0x000ee20000000000 */
[----:B------:R-:W-:-:S06]  /*3600*/  IMAD.U32 R0, RZ, RZ, UR8 ;  /* 0x00000008ff007e24 */ /* 0x000fcc000f8e00ff */
[----:B------:R1:W-:Y:S01]  /*3610*/  UTCATOMSWS.AND URZ, UR8 ;  /* 0x0000000800ff79e3 */ /* 0x0003e20008000000 */
[----:B------:R-:W4:Y:S01]  /*3620*/  REDUX UR6, R0 ;  /* 0x00000000000673c4 */ /* 0x000f220000000000 */
[----:B--2---:R-:W-:Y:S01]  /*3630*/  ISETP.EQ.U32.AND P0, PT, R2, UR7, PT ;  /* 0x0000000702007c0c */ /* 0x004fe2000bf02070 */
[----:B---3--:R-:W-:Y:S01]  /*3640*/  IMAD.U32 R2, RZ, RZ, UR5 ;  /* 0x00000005ff027e24 */ /* 0x008fe2000f8e00ff */
[----:B----4-:R-:W-:-:S11]  /*3650*/  MOV R3, UR6 ;  /* 0x0000000600037c02 */ /* 0x010fd60008000f00 */
[----:B------:R1:W-:Y:S04]  /*3660*/  @P0 ATOMS.AND RZ, [UR4+0x14], R3 ;  /* 0x00001403ffff098c */ /* 0x0003e8000a800004 */
[----:B------:R1:W-:Y:S01]  /*3670*/  @P0 ATOMS.AND RZ, [UR4+0x18], R2 ;  /* 0x00001802ffff098c */ /* 0x0003e2000a800004 */
[----:B------:R-:W-:Y:S05]  /*3680*/  BRA `(.L_x_65) ;  /* 0x0000000000147947 */ /* 0x000fea0003800000 */
.L_x_64:
[----:B------:R-:W-:Y:S02]  /*3690*/  MOV R2, 0x36b0 ;  /* 0x000036b000027802 */ /* 0x000fe40000000f00 */
[----:B-1--45:R-:W-:Y:S05]  /*36a0*/  CALL.REL.NOINC `($__internal_0_$__cuda_sm10x_tcgen05_guardrail_trap_col_being_dealloced_not_returned_by_alloc) ;  /* 0x0000005000987944 */ /* 0x032fea0003c00000 */
[----:B------:R-:W-:Y:S05]  /*36b0*/  BRA `(.L_x_65) ;  /* 0x0000000000087947 */ /* 0x000fea0003800000 */
.L_x_63:
[----:B------:R-:W-:Y:S02]  /*36c0*/  MOV R2, 0x36e0 ;  /* 0x000036e000027802 */ /* 0x000fe40000000f00 */
[----:B-1--45:R-:W-:Y:S05]  /*36d0*/  CALL.REL.NOINC `($__internal_2_$__cuda_sm10x_tcgen05_guardrail_trap_unallocated_columns_being_dealloced) ;  /* 0x0000005000a47944 */ /* 0x032fea0003c00000 */
.L_x_65:
[----:B------:R-:W-:Y:S01]  /*36e0*/  NOP ;  /* 0x0000000000007918 */ /* 0x000fe20000000000 */
[----:B-1----:R-:W-:Y:S05]  /*36f0*/  EXIT ;  /* 0x000000000000794d */ /* 0x002fea0003800000 */
.L_x_47:
[----:B------:R-:W-:-:S09]  /*3700*/  UISETP.NE.OR UP2, UPT, UR8, 0x3, !UP2 ;  /* 0x000000030800788c */ /* 0x000fd2000d745670 */
[----:B------:R-:W-:Y:S05]  /*3710*/  BRA.U UP2, `(.L_x_66) ;  /* 0x0000000d02407547 */ /* 0x000fea000b800000 */
[----:B------:R-:W1:Y:S01]  /*3720*/  LDC R0, c[0x0][0xb30] ;  /* 0x0002cc00ff007b82 */ /* 0x000e620000000800 */
[----:B------:R-:W2:Y:S01]  /*3730*/  LDCU.64 UR8, c[0x0][0x888] ;  /* 0x00011100ff0877ac */ /* 0x000ea20008000a00 */
[----:B------:R-:W-:Y:S02]  /*3740*/  HFMA2 R29, -RZ, RZ, 0, 0 ;  /* 0x00000000ff1d7431 */ /* 0x000fe400000001ff */
[----:B------:R-:W-:Y:S01]  /*3750*/  IMAD.MOV.U32 R31, RZ, RZ, 0x1 ;  /* 0x00000001ff1f7424 */ /* 0x000fe200078e00ff */
[----:B------:R-:W-:Y:S01]  /*3760*/  MOV R23, 0x2000 ;  /* 0x0000200000177802 */ /* 0x000fe20000000f00 */
[----:B------:R-:W4:Y:S01]  /*3770*/  LDCU.64 UR4, c[0x0][0x890] ;  /* 0x00011200ff0477ac */ /* 0x000f220008000a00 */
[----:B------:R-:W-:Y:S01]  /*3780*/  IMAD.MOV.U32 R30, RZ, RZ, RZ ;  /* 0x000000ffff1e7224 */ /* 0x000fe200078e00ff */
[----:B------:R-:W3:Y:S01]  /*3790*/  LDC R19, c[0x0][0x370] ;  /* 0x0000dc00ff137b82 */ /* 0x000ee20000000800 */
[----:B------:R-:W-:Y:S01]  /*37a0*/  UMOV UR7, 0x400 ;  /* 0x0000040000077882 */ /* 0x000fe20000000000 */
[----:B------:R-:W-:-:S02]  /*37b0*/  UPLOP3.LUT UP1, UPT, UPT, UPT, UPT, 0x40, 0x4 ;  /* 0x000000000004789c */ /* 0x000fc40003f2e870 */
[----:B------:R-:W-:-:S04]  /*37c0*/  ULEA UR7, UR37, UR7, 0x18 ;  /* 0x0000000725077291 */ /* 0x000fc8000f8ec0ff */
[----:B------:R-:W3:Y:S01]  /*37d0*/  LDC R2, c[0x0][0xb0c] ;  /* 0x0002c300ff027b82 */ /* 0x000ee20000000800 */
[----:B------:R-:W-:Y:S02]  /*37e0*/  UIADD3 UR13, UPT, UPT, UR7, 0x38, URZ ;  /* 0x00000038070d7890 */ /* 0x000fe4000fffe0ff */
[----:B--2---:R-:W-:Y:S02]  /*37f0*/  UISETP.NE.U32.AND UP2, UPT, UR8, URZ, UPT ;  /* 0x000000ff0800728c */ /* 0x004fe4000bf45070 */
[----:B------:R-:W-:Y:S02]  /*3800*/  UIADD3 UR17, UPT, UPT, UR7, 0x30, URZ ;  /* 0x0000003007117890 */ /* 0x000fe4000fffe0ff */
[----:B----4-:R-:W-:Y:S01]  /*3810*/  UISETP.NE.U32.AND UP3, UPT, UR4, URZ, UPT ;  /* 0x000000ff0400728c */ /* 0x010fe2000bf65070 */
[----:B------:R-:W2:Y:S01]  /*3820*/  LDC R18, c[0x0][0xb20] ;  /* 0x0002c800ff127b82 */ /* 0x000ea20000000800 */
[----:B-1----:R-:W-:Y:S01]  /*3830*/  ISETP.NE.AND P1, PT, R0, 0x1, PT ;  /* 0x000000010000780c */ /* 0x002fe20003f25270 */
[----:B------:R-:W-:-:S02]  /*3840*/  UISETP.NE.AND.EX UP2, UPT, UR9, URZ, UPT, UP2 ;  /* 0x000000ff0900728c */ /* 0x000fc4000bf45320 */
[----:B------:R-:W-:Y:S02]  /*3850*/  UPRMT UR13, UR37, 0x654, UR13 ;  /* 0x00000654250d7896 */ /* 0x000fe4000800000d */
[----:B------:R-:W-:Y:S02]  /*3860*/  UISETP.NE.AND.EX UP3, UPT, UR5, URZ, UPT, UP3 ;  /* 0x000000ff0500728c */ /* 0x000fe4000bf65330 */
[----:B------:R-:W1:Y:S08]  /*3870*/  LDC.64 R32, c[0x0][0x348] ;  /* 0x0000d200ff207b82 */ /* 0x000e700000000a00 */
[----:B------:R-:W4:Y:S08]  /*3880*/  LDC.64 R16, c[0x0][0xb10] ;  /* 0x0002c400ff107b82 */ /* 0x000f300000000a00 */
[----:B------:R-:W1:Y:S08]  /*3890*/  LDC.64 R6, c[0x0][0xb18] ;  /* 0x0002c600ff067b82 */ /* 0x000e700000000a00 */
[----:B------:R-:W1:Y:S08]  /*38a0*/  LDC.64 R4, c[0x0][0xb28] ;  /* 0x0002ca00ff047b82 */ /* 0x000e700000000a00 */
[----:B--23--:R-:W1:Y:S02]  /*38b0*/  LDC R22, c[0x0][0x374] ;  /* 0x0000dd00ff167b82 */ /* 0x00ce640000000800 */
.L_x_75:
[C---:B------:R-:W-:Y:S02]  /*38c0*/  LEA R0, R30.reuse, UR7, 0x3 ;  /* 0x000000071e007c11 */ /* 0x040fe4000f8e18ff */
[----:B------:R-:W-:Y:S02]  /*38d0*/  SHF.L.U32 R3, R29, 0x1f, RZ ;  /* 0x0000001f1d037819 */ /* 0x000fe400000006ff */
[----:B------:R-:W-:Y:S02]  /*38e0*/  LEA R24, R30, UR7, 0x4 ;  /* 0x000000071e187c11 */ /* 0x000fe4000f8e20ff */
[----:B--2---:R-:W2:Y:S02]  /*38f0*/  SYNCS.PHASECHK.TRANS64.TRYWAIT P0, [R0+URZ+0x60], R3 ;  /* 0x00006003000075a7 */ /* 0x004ea400080011ff */
[----:B--2---:R-:W-:Y:S05]  /*3900*/  @!P0 BRA `(.L_x_67) ;  /* 0x0000004c003c8947 */ /* 0x004fea0003800000 */
.L_x_130:
[----:B------:R-:W-:Y:S01]  /*3910*/  ISETP.GE.AND P0, PT, R72, 0x1, PT ;  /* 0x000000014800780c */ /* 0x000fe20003f06270 */
[----:B------:R-:W3:Y:S01]  /*3920*/  LDS.128 R24, [R24+0xf0] ;  /* 0x0000f00018187984 */ /* 0x000ee20000000c00 */
[----:B--2---:R-:W-:Y:S01]  /*3930*/  VIADD R0, R0, 0x70 ;  /* 0x0000007000007836 */ /* 0x004fe20000000000 */
[----:B------:R-:W-:Y:S01]  /*3940*/  @!PT LDS RZ, [RZ] ;  /* 0x00000000fffff984 */ /* 0x000fe20000000800 */
[----:B------:R-:W-:Y:S01]  /*3950*/  @!PT LDS RZ, [RZ] ;  /* 0x00000000fffff984 */ /* 0x000fe20000000800 */
[----:B------:R-:W-:Y:S01]  /*3960*/  @!PT LDS RZ, [RZ] ;  /* 0x00000000fffff984 */ /* 0x000fe20000000800 */
[----:B------:R-:W-:Y:S01]  /*3970*/  @!PT LDS RZ, [RZ] ;  /* 0x00000000fffff984 */ /* 0x000fe20000000800 */
[----:B------:R2:W-:Y:S06]  /*3980*/  MEMBAR.ALL.CTA ;  /* 0x0000000000007992 */ /* 0x0005ec0000008000 */
[----:B--2---:R-:W2:Y:S01]  /*3990*/  FENCE.VIEW.ASYNC.S ;  /* 0x00000000000073c6 */ /* 0x004ea20000000000 */
[----:B------:R-:W-:Y:S04]  /*39a0*/  PRMT R0, RZ, 0x654, R0 ;  /* 0x00000654ff007816 */ /* 0x000fe80000000000 */
[----:B--2---:R2:W-:Y:S01]  /*39b0*/  SYNCS.ARRIVE.TRANS64.RED.A1T0 RZ, [R0+URZ], RZ ;  /* 0x000000ff00ff79a7 */ /* 0x0045e200081004ff */
[----:B---3--:R-:W-:Y:S11]  /*39c0*/  LOP3.LUT P3, RZ, R26, 0x1, RZ, 0xc0, !PT ;  /* 0x000000011aff7812 */ /* 0x008ff6000786c0ff */
[----:B------:R-:W-:Y:S02]  /*39d0*/  @!UPT UIADD3 URZ, UPT, UPT, URZ, URZ, URZ ;  /* 0x000000fffffff290 */ /* 0x000fe4000fffe0ff */
[----:B------:R-:W-:Y:S02]  /*39e0*/  @P3 MOV R13, R24 ;  /* 0x00000018000d3202 */ /* 0x000fe40000000f00 */
[----:B------:R-:W-:Y:S01]  /*39f0*/  @P3 LOP3.LUT R8, R25, 0xffff, RZ, 0xc0, !PT ;  /* 0x0000ffff19083812 */ /* 0x000fe200078ec0ff */
[----:B--2---:R-:W-:Y:S06]  /*3a00*/  @!P0 BRA `(.L_x_68) ;  /* 0x0000000000a48947 */ /* 0x004fec0003800000 */
[----:B-1----:R-:W-:Y:S01]  /*3a10*/  IMAD.HI.U32 R35, R22, R7, RZ ;  /* 0x0000000716237227 */ /* 0x002fe200078e00ff */
[----:B------:R-:W-:Y:S02]  /*3a20*/  ISETP.NE.AND P0, PT, R6, 0x1, PT ;  /* 0x000000010600780c */ /* 0x000fe40003f05270 */
[----:B------:R-:W-:Y:S01]  /*3a30*/  ISETP.NE.AND P2, PT, R72, 0x1, PT ;  /* 0x000000014800780c */ /* 0x000fe20003f45270 */
[----:B----4-:R-:W-:Y:S01]  /*3a40*/  IMAD.HI.U32 R34, R19, R16, RZ ;  /* 0x0000001013227227 */ /* 0x010fe200078e00ff */
[----:B------:R-:W-:Y:S02]  /*3a50*/  SHF.R.U32.HI R35, RZ, R18, R35 ;  /* 0x00000012ff237219 */ /* 0x000fe40000011623 */
[----:B------:R-:W-:Y:S01]  /*3a60*/  ISETP.NE.AND P4, PT, R2, 0x1, PT ;  /* 0x000000010200780c */ /* 0x000fe20003f85270 */
[----:B------:R-:W-:Y:S01]  /*3a70*/  IMAD.HI.U32 R36, R13, R16, RZ ;  /* 0x000000100d247227 */ /* 0x000fe200078e00ff */
[----:B------:R-:W-:Y:S02]  /*3a80*/  SHF.R.U32.HI R34, RZ, R17, R34 ;  /* 0x00000011ff227219 */ /* 0x000fe40000011622 */
[----:B------:R-:W-:Y:S01]  /*3a90*/  SEL R3, R22, R35, !P0 ;  /* 0x0000002316037207 */ /* 0x000fe20004000000 */
[C---:B------:R-:W-:Y:S01]  /*3aa0*/  IMAD.HI.U32 R35, R8.reuse, R7, RZ ;  /* 0x0000000708237227 */ /* 0x040fe200078e00ff */
[----:B------:R-:W-:Y:S02]  /*3ab0*/  SEL R11, R19, R34, !P4 ;  /* 0x00000022130b7207 */ /* 0x000fe40006000000 */
[----:B------:R-:W-:Y:S01]  /*3ac0*/  SHF.R.U32.HI R36, RZ, R17, R36 ;  /* 0x00000011ff247219 */ /* 0x000fe20000011624 */
[----:B------:R-:W-:Y:S01]  /*3ad0*/  IMAD.HI.U32 R38, R3, R4, RZ ;  /* 0x0000000403267227 */ /* 0x000fe200078e00ff */
[----:B------:R-:W-:Y:S03]  /*3ae0*/  SHF.R.U32.HI R35, RZ, R18, R35 ;  /* 0x00000012ff237219 */ /* 0x000fe60000011623 */
[----:B------:R-:W-:Y:S01]  /*3af0*/  IMAD.HI.U32 R34, R11, R4, RZ ;  /* 0x000000040b227227 */ /* 0x000fe200078e00ff */
[----:B------:R-:W-:Y:S02]  /*3b00*/  @P2 SHF.R.U32.HI R3, RZ, R5, R38 ;  /* 0x00000005ff032219 */ /* 0x000fe40000011626 */
[----:B------:R-:W-:Y:S02]  /*3b10*/  SEL R9, R8, R35, !P0 ;  /* 0x0000002308097207 */ /* 0x000fe40004000000 */
[----:B------:R-:W-:Y:S01]  /*3b20*/  @P2 SHF.R.U32.HI R11, RZ, R5, R34 ;  /* 0x00000005ff0b2219 */ /* 0x000fe20000011622 */
[C---:B------:R-:W-:Y:S01]  /*3b30*/  IMAD R10, R72.reuse, R3, RZ ;  /* 0x00000003480a7224 */ /* 0x040fe200078e02ff */
[----:B------:R-:W-:Y:S01]  /*3b40*/  SEL R3, R13, R36, !P4 ;  /* 0x000000240d037207 */ /* 0x000fe20006000000 */
[C---:B------:R-:W-:Y:S03]  /*3b50*/  IMAD.HI.U32 R14, R9.reuse, R4, RZ ;  /* 0x00000004090e7227 */ /* 0x040fe600078e00ff */
[----:B------:R-:W-:Y:S01]  /*3b60*/  ISETP.GE.AND P0, PT, R9, R10, PT ;  /* 0x0000000a0900720c */ /* 0x000fe20003f06270 */
[C---:B------:R-:W-:Y:S01]  /*3b70*/  IMAD R12, R72.reuse, R11, RZ ;  /* 0x0000000b480c7224 */ /* 0x040fe200078e02ff */
[-C--:B------:R-:W-:Y:S04]  /*3b80*/  SHF.R.U32.HI R14, RZ, R5.reuse, R14 ;  /* 0x00000005ff0e7219 */ /* 0x080fe8000001160e */
[----:B------:R-:W-:Y:S02]  /*3b90*/  ISETP.GE.OR P0, PT, R3, R12, P0 ;  /* 0x0000000c0300720c */ /* 0x000fe40000706670 */
[----:B------:R-:W-:Y:S05]  /*3ba0*/  SEL R15, R9, R14, !P2 ;  /* 0x0000000e090f7207 */ /* 0x000fea0005000000 */
[----:B------:R-:W-:Y:S04]  /*3bb0*/  IMAD.MOV R14, RZ, RZ, -R15 ;  /* 0x000000ffff0e7224 */ /* 0x000fe800078e0a0f */
[----:B------:R-:W-:Y:S02]  /*3bc0*/  IMAD R14, R72, R14, R9 ;  /* 0x0000000e480e7224 */ /* 0x000fe400078e0209 */
[C---:B------:R-:W-:Y:S05]  /*3bd0*/  @!P0 IMAD.HI.U32 R10, R3.reuse, R4, RZ ;  /* 0x00000004030a8227 */ /* 0x040fea00078e00ff */
[----:B------:R-:W-:Y:S04]  /*3be0*/  @!P0 SHF.R.U32.HI R10, RZ, R5, R10 ;  /* 0x00000005ff0a8219 */ /* 0x000fe8000001160a */
[----:B------:R-:W-:Y:S01]  /*3bf0*/  @!P0 SEL R0, R3, R10, !P2 ;  /* 0x0000000a03008207 */ /* 0x000fe20005000000 */
[----:B------:R-:W-:Y:S03]  /*3c00*/  IMAD.MOV R10, RZ, RZ, -R3 ;  /* 0x000000ffff0a7224 */ /* 0x000fe600078e0a03 */
[----:B------:R-:W-:Y:S01]  /*3c10*/  @!P0 IADD3 R15, PT, PT, R15, -R0, RZ ;  /* 0x800000000f0f8210 */ /* 0x000fe20007ffe0ff */
[----:B------:R-:W-:Y:S01]  /*3c20*/  @!P0 IMAD R0, R11, R14, R0 ;  /* 0x0000000e0b008224 */ /* 0x000fe200078e0200 */
[----:B------:R-:W-:Y:S01]  /*3c30*/  IADD3 R11, PT, PT, -R9, RZ, RZ ;  /* 0x000000ff090b7210 */ /* 0x000fe20007ffe1ff */
[----:B------:R-:W-:Y:S02]  /*3c40*/  IMAD R13, R2, R10, R13 ;  /* 0x0000000a020d7224 */ /* 0x000fe400078e020d */
[----:B------:R-:W-:Y:S02]  /*3c50*/  @!P0 IMAD R9, R15, R72, R3 ;  /* 0x000000480f098224 */ /* 0x000fe400078e0203 */
[----:B------:R-:W-:Y:S02]  /*3c60*/  @!P0 IMAD.MOV.U32 R3, RZ, RZ, R0 ;  /* 0x000000ffff038224 */ /* 0x000fe400078e0000 */
[----:B------:R-:W-:Y:S02]  /*3c70*/  IMAD R8, R6, R11, R8 ;  /* 0x0000000b06087224 */ /* 0x000fe400078e0208 */
[----:B------:R-:W-:Y:S02]  /*3c80*/  IMAD R13, R3, R2, R13 ;  /* 0x00000002030d7224 */ /* 0x000fe400078e020d */
[----:B------:R-:W-:Y:S02]  /*3c90*/  IMAD R8, R9, R6, R8 ;  /* 0x0000000609087224 */ /* 0x000fe400078e0208 */
.L_x_68:
[----:B------:R-:W-:Y:S05]  /*3ca0*/  BRA.U UP1, `(.L_x_69) ;  /* 0x0000000101107547 */ /* 0x000fea000b800000 */
[----:B------:R-:W-:Y:S04]  /*3cb0*/  MOV R0, UR6 ;  /* 0x0000000600007c02 */ /* 0x000fe80008000f00 */
[----:B------:R-:W-:Y:S04]  /*3cc0*/  SHF.L.U32 R3, R0, 0x1f, RZ ;  /* 0x0000001f00037819 */ /* 0x000fe800000006ff */
[----:B------:R-:W2:Y:S02]  /*3cd0*/  SYNCS.PHASECHK.TRANS64.TRYWAIT P0, [UR7+0x58], R3 ;  /* 0x00005803ff0075a7 */ /* 0x000ea40008001107 */
[----:B--2---:R-:W-:Y:S05]  /*3ce0*/  @!P0 BRA `(.L_x_70) ;  /* 0x0000004800588947 */ /* 0x004fea0003800000 */
.L_x_69:
[----:B------:R-:W-:Y:S02]  /*3cf0*/  R2UR UR19, R21 ;  /* 0x00000000151372ca */ /* 0x000fe400000e0000 */
[----:B------:R-:W-:Y:S02]  /*3d00*/  R2UR UR18, R20 ;  /* 0x00000000141272ca */ /* 0x000fe400000e0000 */
[----:B------:R-:W-:Y:S02]  /*3d10*/  ISETP.NE.U32.AND P2, PT, RZ, UR4, PT ;  /* 0x00000004ff007c0c */ /* 0x000fe4000bf45070 */
[----:B------:R-:W-:Y:S02]  /*3d20*/  SHF.L.U32 R12, R31, 0x1f, RZ ;  /* 0x0000001f1f0c7819 */ /* 0x000fe400000006ff */
[----:B------:R-:W-:Y:S05]  /*3d30*/  ISETP.NE.AND.EX P2, PT, RZ, UR5, PT, P2 ;  /* 0x00000005ff007c0c */ /* 0x000fea000bf45320 */
[----:B------:R-:W-:Y:S02]  /*3d40*/  USHF.L.U32 UR19, UR19, 0x7, URZ ;  /* 0x0000000713137899 */ /* 0x000fe400080006ff */
[----:B------:R-:W-:Y:S01]  /*3d50*/  USHF.L.U32 UR18, UR18, 0x7, URZ ;  /* 0x0000000712127899 */ /* 0x000fe200080006ff */
[----:B------:R-:W-:Y:S11]  /*3d60*/  BRA.U !UP3, `(.L_x_71) ;  /* 0x000000010b347547 */ /* 0x000ff6000b800000 */
[----:B------:R-:W-:Y:S01]  /*3d70*/  UPLOP3.LUT UP0, UPT, UPT, UPT, UP2, 0x80, 0x8 ;  /* 0x000000000008789c */ /* 0x000fe20003f0f020 */
[----:B--2---:R-:W-:Y:S02]  /*3d80*/  HFMA2 R0, -RZ, RZ, 0, 5.9604644775390625e-08 ;  /* 0x00000001ff007431 */ /* 0x004fe400000001ff */
[----:B------:R-:W-:Y:S03]  /*3d90*/  IMAD.MOV.U32 R171, RZ, RZ, 0x1 ;  /* 0x00000001ffab7424 */ /* 0x000fe600078e00ff */
[----:B------:R-:W-:Y:S05]  /*3da0*/  PLOP3.LUT P0, PT, PT, PT, UP0, 0x80, 0x8 ;  /* 0x000000000008781c */ /* 0x000fea0003f0f008 */
[----:B------:R-:W2:Y:S01]  /*3db0*/  @UP0 LDCU.64 UR10, c[0x0][0x888] ;  /* 0x00011100ff0a07ac */ /* 0x000ea20008000a00 */
[----:B------:R-:W-:Y:S07]  /*3dc0*/  @UP0 UIMAD UR8, UR36, UR4, URZ ;  /* 0x00000004240802a4 */ /* 0x000fee000f8e02ff */
[----:B------:R-:W-:Y:S01]  /*3dd0*/  @!P0 PRMT R171, R0, 0x7610, R171 ;  /* 0x0000761000ab8816 */ /* 0x000fe200000000ab */
[----:B--2---:R-:W-:Y:S03]  /*3de0*/  @UP0 UIMAD.WIDE UR10, UR8, 0x4, UR10 ;  /* 0x00000004080a08a5 */ /* 0x004fe6000f8e020a */
[----:B------:R-:W2:Y:S03]  /*3df0*/  @!UP0 LDCU UR8, c[0x0][0x880] ;  /* 0x00011000ff0887ac */ /* 0x000ea60008000800 */
[----:B------:R-:W-:Y:S01]  /*3e00*/  IMAD.U32 R10, RZ, RZ, UR10 ;  /* 0x0000000aff0a7e24 */ /* 0x000fe2000f8e00ff */
[----:B------:R-:W-:Y:S05]  /*3e10*/  MOV R11, UR11 ;  /* 0x0000000b000b7c02 */ /* 0x000fea0008000f00 */
[----:B-----5:R3:W5:Y:S02]  /*3e20*/  @P0 LDG.E R81, desc[UR46][R10.64] ;  /* 0x0000002e0a510981 */ /* 0x020764000c1e1900 */
[----:B--23--:R-:W-:Y:S07]  /*3e30*/  @!P0 IMAD.U32 R81, RZ, RZ, UR8 ;  /* 0x00000008ff518e24 */ /* 0x00cfee000f8e00ff */
.L_x_71:
[----:B-----5:R-:W-:Y:S01]  /*3e40*/  @!P2 FSETP.EQ.AND P0, PT, R81, RZ, PT ;  /* 0x000000ff5100a20b */ /* 0x020fe20003f02000 */
[----:B------:R-:W-:Y:S01]  /*3e50*/  @!UPT UIADD3 URZ, UPT, UPT, URZ, URZ, URZ ;  /* 0x000000fffffff290 */ /* 0x000fe2000fffe0ff */
[----:B------:R-:W-:Y:S11]  /*3e60*/  @!P2 BRA `(.L_x_72) ;  /* 0x000000000014a947 */ /* 0x000ff60003800000 */
[----:B------:R-:W-:Y:S02]  /*3e70*/  LOP3.LUT P2, RZ, R171, 0xff, RZ, 0xc0, !PT ;  /* 0x000000ffabff7812 */ /* 0x000fe4000784c0ff */
[----:B------:R-:W-:Y:S04]  /*3e80*/  PLOP3.LUT P0, PT, PT, PT, UP0, 0x80, 0x8 ;  /* 0x000000000008781c */ /* 0x000fe80003f0f008 */
[----:B------:R-:W-:Y:S07]  /*3e90*/  PLOP3.LUT P0, PT, P0, PT, PT, 0x8, 0x80 ;  /* 0x000000000080781c */ /* 0x000fee000070e170 */
[----:B------:R-:W-:Y:S11]  /*3ea0*/  @P2 FSETP.EQ.AND P0, PT, R81, RZ, PT ;  /* 0x000000ff5100220b */ /* 0x000ff60003f02000 */
[----:B------:R-:W-:Y:S02]  /*3eb0*/  @!UPT UIADD3 URZ, UPT, UPT, URZ, URZ, URZ ;  /* 0x000000fffffff290 */ /* 0x000fe4000fffe0ff */
.L_x_72:
[----:B------:R-:W3:Y:S01]  /*3ec0*/  SYNCS.PHASECHK.TRANS64.TRYWAIT P2, [UR7+0x40], R12 ;  /* 0x0000400cff0075a7 */ /* 0x000ee20008041107 */
[----:B------:R-:W-:Y:S04]  /*3ed0*/  ELECT P4, URZ, PT ;  /* 0x0000000000ff782f */ /* 0x000fe80003880000 */
[----:B------:R-:W-:Y:S11]  /*3ee0*/  PLOP3.LUT P4, PT, P0, P4, PT, 0xf2, 0x2f ;  /* 0x00000000002f781c */ /* 0x000ff60000789e72 */
[----:B------:R-:W-:Y:S02]  /*3ef0*/  @!UPT UIADD3 URZ, UPT, UPT, URZ, URZ, URZ ;  /* 0x000000fffffff290 */ /* 0x000fe4000fffe0ff */
[----:B-1----:R-:W-:Y:S05]  /*3f00*/  @!P4 IADD3 R21, P0, PT, R32, 0x580, RZ ;  /* 0x000005802015c810 */ /* 0x002fea0007f1e0ff */
[----:B------:R-:W-:Y:S01]  /*3f10*/  @!P4 IMAD.X R20, RZ, RZ, R33, P0 ;  /* 0x000000ffff14c224 */ /* 0x000fe200000e0621 */
[----:B---3--:R-:W-:Y:S07]  /*3f20*/  @!P2 BRA `(.L_x_73) ;  /* 0x0000004400e0a947 */ /* 0x008fee0003800000 */
.L_x_133:
[----:B------:R-:W3:Y:S01]  /*3f30*/  LDC.64 R14, c[0x0][0xb10] ;  /* 0x0002c400ff0e7b82 */ /* 0x000ee20000000a00 */
[----:B------:R-:W-:Y:S01]  /*3f40*/  @!P4 R2UR UR8, R20 ;  /* 0x000000001408c2ca */ /* 0x000fe200000e0000 */
[----:B------:R-:W-:Y:S01]  /*3f50*/  VOTEU.ALL UP1, P4 ;  /* 0x0000000000ff7886 */ /* 0x000fe20002020000 */
[----:B------:R-:W-:Y:S01]  /*3f60*/  @!P4 R2UR UR9, R21 ;  /* 0x000000001509c2ca */ /* 0x000fe200000e0000 */
[----:B------:R-:W-:Y:S01]  /*3f70*/  UMOV UR10, 0x0 ;  /* 0x00000000000a7882 */ /* 0x000fe20000000000 */
[----:B------:R-:W-:Y:S03]  /*3f80*/  UMOV UR11, 0x10000000 ;  /* 0x10000000000b7882 */ /* 0x000fe60000000000 */
[----:B------:R-:W5:Y:S01]  /*3f90*/  LDC.64 R10, c[0x0][0xb18] ;  /* 0x0002c600ff0a7b82 */ /* 0x000f620000000a00 */
[----:B------:R-:W-:Y:S01]  /*3fa0*/  @!UP1 UIADD3 UR16, UPT, UPT, UR7, 0x200, URZ ;  /* 0x0000020007109890 */ /* 0x000fe2000fffe0ff */
[----:B------:R-:W-:Y:S01]  /*3fb0*/  @P3 SHF.R.U32.HI R28, RZ, 0x10, R25 ;  /* 0x00000010ff1c3819 */ /* 0x000fe20000011619 */
[----:B------:R-:W-:Y:S01]  /*3fc0*/  VOTEU.ALL UP1, P4 ;  /* 0x0000000000ff7886 */ /* 0x000fe20002020000 */
[----:B------:R-:W-:Y:S01]  /*3fd0*/  UMOV UR20, UR36 ;  /* 0x0000002400147c82 */ /* 0x000fe20008000000 */
[----:B------:R-:W-:Y:S03]  /*3fe0*/  VIADD R30, R30, 0x1 ;  /* 0x000000011e1e7836 */ /* 0x000fe60000000000 */
[----:B--2---:R-:W2:Y:S01]  /*3ff0*/  @!P1 LDC R0, c[0x0][0xb20] ;  /* 0x0002c800ff009b82 */ /* 0x004ea20000000800 */
[----:B------:R-:W-:Y:S01]  /*4000*/  IMAD.U32 R21, RZ, RZ, UR8 ;  /* 0x00000008ff157e24 */ /* 0x000fe2000f8e00ff */
[----:B------:R-:W-:Y:S06]  /*4010*/  UPRMT UR8, UR37, 0x654, UR17 ;  /* 0x0000065425087896 */ /* 0x000fec0008000011 */
[----:B-1----:R-:W1:Y:S01]  /*4020*/  @!P1 LDC R3, c[0x0][0xb0c] ;  /* 0x0002c300ff039b82 */ /* 0x002e620000000800 */
[----:B------:R-:W-:Y:S01]  /*4030*/  IMAD.U32 R20, RZ, RZ, UR9 ;  /* 0x00000009ff147e24 */ /* 0x000fe2000f8e00ff */
[----:B------:R-:W-:Y:S04]  /*4040*/  @!P4 R2UR UR15, R21 ;  /* 0x00000000150fc2ca */ /* 0x000fe800000e0000 */
[----:B------:R-:W-:Y:S01]  /*4050*/  @!P4 R2UR UR14, R20 ;  /* 0x00000000140ec2ca */ /* 0x000fe200000e0000 */
[----:B------:R-:W-:Y:S11]  /*4060*/  @!P4 IMAD.MOV.U32 R20, RZ, RZ, 0x2000 ;  /* 0x00002000ff14c424 */ /* 0x000ff600078e00ff */
[----:B------:R-:W-:Y:S01]  /*4070*/  @!UPT UIADD3 URZ, UPT, UPT, URZ, URZ, URZ ;  /* 0x000000fffffff290 */ /* 0x000fe2000fffe0ff */
[----:B------:R1:W-:Y:S01]  /*4080*/  @!UP1 UTMALDG.3D [UR16], [UR14], desc[UR10] ;  /* 0x00000a100e0095b4 */ /* 0x0003e20008011000 */
[----:B------:R1:W-:Y:S02]  /*4090*/  @!P4 SYNCS.ARRIVE.TRANS64.RED.A0TR RZ, [UR7+0x30], R20 ;  /* 0x00003014ffffc9a7 */ /* 0x0003e40008300407 */
[----:B-1----:R-:W-:Y:S01]  /*40a0*/  @!P1 ISETP.NE.AND P2, PT, R3, 0x1, PT ;  /* 0x000000010300980c */ /* 0x002fe20003f45270 */
[C---:B---3--:R-:W-:Y:S01]  /*40b0*/  @!P1 IMAD.HI.U32 R14, R13.reuse, R14, RZ ;  /* 0x0000000e0d0e9227 */ /* 0x048fe200078e00ff */
[----:B-----5:R-:W-:Y:S03]  /*40c0*/  @!P1 ISETP.NE.AND P0, PT, R10, 0x1, PT ;  /* 0x000000010a00980c */ /* 0x020fe60003f05270 */
[C---:B------:R-:W-:Y:S01]  /*40d0*/  @!P1 IMAD.HI.U32 R11, R8.reuse, R11, RZ ;  /* 0x0000000b080b9227 */ /* 0x040fe200078e00ff */
[----:B------:R-:W-:Y:S04]  /*40e0*/  @!P1 SHF.R.U32.HI R14, RZ, R15, R14 ;  /* 0x0000000fff0e9219 */ /* 0x000fe8000001160e */
[----:B--2---:R-:W-:Y:S01]  /*40f0*/  @!P1 SHF.R.U32.HI R9, RZ, R0, R11 ;  /* 0x00000000ff099219 */ /* 0x004fe2000001160b */
[----:B------:R-:W-:Y:S01]  /*4100*/  SYNCS.ARRIVE.TRANS64.RED.A1T0 RZ, [UR8], RZ ;  /* 0x000000ffffff79a7 */ /* 0x000fe20008100408 */
[----:B------:R-:W-:Y:S02]  /*4110*/  @!P1 SEL R14, R13, R14, !P2 ;  /* 0x0000000e0d0e9207 */ /* 0x000fe40005000000 */
[----:B------:R-:W-:Y:S01]  /*4120*/  @!P1 SEL R9, R8, R9, !P0 ;  /* 0x0000000908099207 */ /* 0x000fe20004000000 */
[----:B------:R-:W1:Y:S04]  /*4130*/  SYNCS.PHASECHK.TRANS64.TRYWAIT P5, [UR7+0x48], R12 ;  /* 0x0000480cff0075a7 */ /* 0x000e6800080a1107 */
[----:B------:R-:W-:Y:S02]  /*4140*/  @!P1 IMAD.IADD R0, R9, 0x1, -R14 ;  /* 0x0000000109009824 */ /* 0x000fe400078e0a0e */
[----:B------:R-:W-:Y:S02]  /*4150*/  @!P1 IMAD.IADD R9, R14, 0x1, -R9 ;  /* 0x000000010e099824 */ /* 0x000fe400078e0a09 */
[----:B------:R-:W-:Y:S02]  /*4160*/  @!P1 IMAD R13, R0, R3, R13 ;  /* 0x00000003000d9224 */ /* 0x000fe400078e020d */
[----:B------:R-:W-:Y:S01]  /*4170*/  @!P1 IMAD R8, R9, R10, R8 ;  /* 0x0000000a09089224 */ /* 0x000fe200078e0208 */
[----:B-1----:R-:W-:Y:S06]  /*4180*/  @!P5 BRA `(.L_x_74) ;  /* 0x000000440060d947 */ /* 0x002fec0003800000 */
.L_x_135:
[----:B-1----:R-:W-:Y:S01]  /*4190*/  @!P4 IADD3 R3, P0, PT, R32, 0x580, RZ ;  /* 0x000005802003c810 */ /* 0x002fe20007f1e0ff */
[----:B------:R-:W-:Y:S01]  /*41a0*/  VOTEU.ALL UP1, P4 ;  /* 0x0000000000ff7886 */ /* 0x000fe20002020000 */
[----:B------:R-:W-:Y:S01]  /*41b0*/  UMOV UR20, 0x0 ;  /* 0x0000000000147882 */ /* 0x000fe20000000000 */
[----:B------:R-:W-:Y:S01]  /*41c0*/  UMOV UR21, 0x10000000 ;  /* 0x1000000000157882 */ /* 0x000fe20000000000 */
[----:B------:R-:W-:Y:S01]  /*41d0*/  @!P4 R2UR UR9, R3 ;  /* 0x000000000309c2ca */ /* 0x000fe200000e0000 */
[----:B------:R-:W-:Y:S01]  /*41e0*/  @!P4 IMAD.X R0, RZ, RZ, R33, P0 ;  /* 0x000000ffff00c224 */ /* 0x000fe200000e0621 */
[----:B------:R-:W-:Y:S01]  /*41f0*/  @!UP1 UIADD3 UR10, UPT, UPT, UR18, 0x40, URZ ;  /* 0x00000040120a9890 */ /* 0x000fe2000fffe0ff */
[----:B------:R-:W-:Y:S01]  /*4200*/  ISETP.NE.AND P0, PT, R30, 0x2, PT ;  /* 0x000000021e00780c */ /* 0x000fe20003f05270 */
[----:B------:R-:W-:Y:S01]  /*4210*/  UMOV UR11, UR19 ;  /* 0x00000013000b7c82 */ /* 0x000fe20008000000 */
[----:B------:R-:W-:Y:S01]  /*4220*/  UMOV UR12, UR36 ;  /* 0x00000024000c7c82 */ /* 0x000fe20008000000 */
[----:B------:R-:W-:Y:S01]  /*4230*/  @!P4 R2UR UR8, R0 ;  /* 0x000000000008c2ca */ /* 0x000fe200000e0000 */
[----:B------:R-:W-:Y:S01]  /*4240*/  IMAD.IADD R20, R8, 0x1, R147 ;  /* 0x0000000108147824 */ /* 0x000fe200078e0293 */
[----:B------:R-:W-:Y:S01]  /*4250*/  @P3 R2UR UR36, R28 ;  /* 0x000000001c2432ca */ /* 0x000fe200000e0000 */
[----:B------:R-:W-:Y:S01]  /*4260*/  IMAD.IADD R21, R13, 0x1, R170 ;  /* 0x000000010d157824 */ /* 0x000fe200078e02aa */
[----:B------:R-:W-:Y:S02]  /*4270*/  SEL R0, RZ, 0x1, P0 ;  /* 0x00000001ff007807 */ /* 0x000fe40000000000 */
[----:B------:R-:W-:Y:S01]  /*4280*/  LOP3.LUT R31, R31, 0x1, RZ, 0x3c, !PT ;  /* 0x000000011f1f7812 */ /* 0x000fe200078e3cff */
[----:B------:R-:W-:Y:S01]  /*4290*/  IMAD.U32 R10, RZ, RZ, UR9 ;  /* 0x00000009ff0a7e24 */ /* 0x000fe2000f8e00ff */
[----:B------:R-:W-:Y:S01]  /*42a0*/  @!UP1 UIADD3 UR9, UPT, UPT, UR7, 0x38, URZ ;  /* 0x0000003807099890 */ /* 0x000fe2000fffe0ff */
[----:B------:R-:W-:Y:S02]  /*42b0*/  LOP3.LUT R29, R29, R0, RZ, 0x3c, !PT ;  /* 0x000000001d1d7212 */ /* 0x000fe400078e3cff */
[----:B------:R-:W-:Y:S02]  /*42c0*/  SEL R30, R30, RZ, P0 ;  /* 0x000000ff1e1e7207 */ /* 0x000fe40000000000 */
[----:B------:R-:W-:Y:S01]  /*42d0*/  IMAD.U32 R11, RZ, RZ, UR8 ;  /* 0x00000008ff0b7e24 */ /* 0x000fe2000f8e00ff */
[----:B------:R-:W-:Y:S01]  /*42e0*/  @!P4 R2UR UR14, R10 ;  /* 0x000000000a0ec2ca */ /* 0x000fe200000e0000 */
[----:B------:R-:W-:Y:S01]  /*42f0*/  @!UP1 UIADD3 UR8, UPT, UPT, UR7, 0x2200, URZ ;  /* 0x0000220007089890 */ /* 0x000fe2000fffe0ff */
[----:B------:R-:W-:Y:S02]  /*4300*/  VOTEU.ALL UP1, P4 ;  /* 0x0000000000ff7886 */ /* 0x000fe40002020000 */
[----:B------:R-:W-:Y:S11]  /*4310*/  @!P4 R2UR UR15, R11 ;  /* 0x000000000b0fc2ca */ /* 0x000ff600000e0000 */
[----:B------:R-:W-:Y:S02]  /*4320*/  @!UPT UIADD3 URZ, UPT, UPT, URZ, URZ, URZ ;  /* 0x000000fffffff290 */ /* 0x000fe4000fffe0ff */
[----:B------:R2:W-:Y:S01]  /*4330*/  @!UP1 UTMALDG.3D [UR8], [UR14], desc[UR20] ;  /* 0x000014080e0095b4 */ /* 0x0005e20008011000 */
[----:B------:R2:W-:Y:S01]  /*4340*/  @!P4 SYNCS.ARRIVE.TRANS64.RED.A0TR RZ, [UR7+0x38], R23 ;  /* 0x00003817ffffc9a7 */ /* 0x0005e20008300407 */
[----:B------:R-:W-:Y:S01]  /*4350*/  UPLOP3.LUT UP1, UPT, UPT, UPT, UPT, 0x80, 0x8 ;  /* 0x000000000008789c */ /* 0x000fe20003f2f070 */
[----:B------:R-:W-:Y:S01]  /*4360*/  SYNCS.ARRIVE.TRANS64.RED.A1T0 RZ, [UR13], RZ ;  /* 0x000000ffffff79a7 */ /* 0x000fe2000810040d */
[----:B------:R-:W-:Y:S09]  /*4370*/  @P3 BRA `(.L_x_75) ;  /* 0xfffffff400503947 */ /* 0x000ff2000383ffff */
[----:B------:R-:W-:-:S04]  /*4380*/  SHF.L.U32 R3, R31, 0x1f, RZ ;  /* 0x0000001f1f037819 */ /* 0x000fc800000006ff */
[----:B------:R-:W1:Y:S02]  /*4390*/  SYNCS.PHASECHK.TRANS64.TRYWAIT P0, [UR7+0x40], R3 ;  /* 0x00004003ff0075a7 */ /* 0x000e640008001107 */
[----:B-1----:R-:W-:Y:S05]  /*43a0*/  @!P0 BRA `(.L_x_76) ;  /* 0x0000004000f08947 */ /* 0x002fea0003800000 */
.L_x_137:
[----:B-1----:R-:W-:-:S07]  /*43b0*/  MOV R0, UR7 ;  /* 0x0000000700007c02 */ /* 0x002fce0008000f00 */
.L_x_77:
[----:B-1----:R-:W-:-:S04]  /*43c0*/  SHF.L.U32 R3, R31, 0x1f, RZ ;  /* 0x0000001f1f037819 */ /* 0x002fc800000006ff */
[----:B------:R1:W3:Y:S03]  /*43d0*/  SYNCS.PHASECHK.TRANS64.TRYWAIT P0, [R0+URZ+0x48], R3 ;  /* 0x00004803000075a7 */ /* 0x0002e600080011ff */
[----:B---3--:R-:W-:Y:S05]  /*43e0*/  @!P0 NANOSLEEP.SYNCS 0x989680 ;  /* 0x009896800000895d */ /* 0x008fea0003900000 */
[----:B------:R-:W3:Y:S02]  /*43f0*/  @!P0 SYNCS.PHASECHK.TRANS64 P0, [R0+URZ+0x48], R3 ;  /* 0x00004803000085a7 */ /* 0x000ee400080010ff */
[----:B--23--:R-:W-:Y:S05]  /*4400*/  @P0 EXIT ;  /* 0x000000000000094d */ /* 0x00cfea0003800000 */
[----:B------:R-:W-:Y:S05]  /*4410*/  BRA `(.L_x_77) ;  /* 0xfffffffc00e87947 */ /* 0x000fea000383ffff */
.L_x_66:
[----:B------:R-:W-:-:S06]  /*4420*/  UISETP.GE.AND UP1, UPT, UR8, 0x4, UPT ;  /* 0x000000040800788c */ /* 0x000fcc000bf26270 */
[----:B------:R-:W-:-:S13]  /*4430*/  PLOP3.LUT P0, PT, PT, PT, UP1, 0x80, 0x8 ;  /* 0x000000000008781c */ /* 0x000fda0003f0f018 */
[----:B------:R-:W-:Y:S05]  /*4440*/  @!P0 EXIT ;  /* 0x000000000000894d */ /* 0x000fea0003800000 */
[----:B------:R-:W-:Y:S01]  /*4450*/  BAR.SYNC.DEFER_BLOCKING 0x6, 0xa0 ;  /* 0x0182800000007b1d */ /* 0x000fe20000010000 */
[C---:B------:R-:W-:Y:S01]  /*4460*/  IMAD.SHL.U32 R3, R189.reuse, 0x40, RZ ;  /* 0x00000040bd037824 */ /* 0x040fe200078e00ff */
[C---:B------:R-:W-:Y:S01]  /*4470*/  LOP3.LUT R193, R189.reuse, 0x60, RZ, 0xc0, !PT ;  /* 0x00000060bdc17812 */ /* 0x040fe200078ec0ff */
[C---:B------:R-:W-:Y:S01]  /*4480*/  IMAD.SHL.U32 R172, R189.reuse, 0x8, RZ ;  /* 0x00000008bdac7824 */ /* 0x040fe200078e00ff */
[C---:B------:R-:W-:Y:S01]  /*4490*/  LOP3.LUT R191, R189.reuse, 0x2, RZ, 0xc0, !PT ;  /* 0x00000002bdbf7812 */ /* 0x040fe200078ec0ff */
[----:B------:R-:W-:Y:S01]  /*44a0*/  IMAD.U32 R79, R189, 0x10000, RZ ;  /* 0x00010000bd4f7824 */ /* 0x000fe200078e00ff */
[----:B------:R-:W-:Y:S02]  /*44b0*/  UMOV UR49, 0x400 ;  /* 0x0000040000317882 */ /* 0x000fe40000000000 */
[----:B------:R-:W1:Y:S01]  /*44c0*/  LDC R177, c[0x0][0x370] ;  /* 0x0000dc00ffb17b82 */ /* 0x000e620000000800 */
[----:B------:R-:W-:Y:S01]  /*44d0*/  ULEA UR49, UR37, UR49, 0x18 ;  /* 0x0000003125317291 */ /* 0x000fe2000f8ec0ff */
[----:B------:R-:W-:Y:S01]  /*44e0*/  LOP3.LUT R5, R3, 0x180, RZ, 0xc0, !PT ;  /* 0x0000018003057812 */ /* 0x000fe200078ec0ff */
[----:B------:R-:W-:Y:S01]  /*44f0*/  HFMA2 R195, -RZ, RZ, 0, 0 ;  /* 0x00000000ffc37431 */ /* 0x000fe200000001ff */
[----:B------:R-:W-:Y:S01]  /*4500*/  LOP3.LUT R79, R79, 0x600000, RZ, 0xc0, !PT ;  /* 0x006000004f4f7812 */ /* 0x000fe200078ec0ff */
[----:B------:R-:W-:Y:S01]  /*4510*/  UIADD3 UR4, UPT, UPT, UR49, 0x4200, URZ ;  /* 0x0000420031047890 */ /* 0x000fe2000fffe0ff */
[----:B------:R-:W-:Y:S01]  /*4520*/  LOP3.LUT R172, R5, 0x30, R172, 0xf8, !PT ;  /* 0x0000003005ac7812 */ /* 0x000fe200078ef8ac */
[----:B------:R-:W-:Y:S01]  /*4530*/  IMAD.MOV.U32 R76, RZ, RZ, RZ ;  /* 0x000000ffff4c7224 */ /* 0x000fe200078e00ff */
[----:B------:R-:W2:Y:S01]  /*4540*/  LDC R74, c[0x0][0xb0c] ;  /* 0x0002c300ff4a7b82 */ /* 0x000ea20000000800 */
[----:B------:R-:W-:-:S02]  /*4550*/  LOP3.LUT R189, R189, 0x4, RZ, 0xc0, !PT ;  /* 0x00000004bdbd7812 */ /* 0x000fc400078ec0ff */
[----:B------:R-:W-:Y:S02]  /*4560*/  CS2R R182, SRZ ;  /* 0x0000000000b67805 */ /* 0x000fe4000001ff00 */
[----:B------:R-:W-:Y:S02]  /*4570*/  LOP3.LUT R172, R172, 0x1e40, R3, 0xf8, !PT ;  /* 0x00001e40acac7812 */ /* 0x000fe400078ef803 */
[----:B------:R-:W-:Y:S02]  /*4580*/  CS2R R180, SRZ ;  /* 0x0000000000b47805 */ /* 0x000fe4000001ff00 */
[----:B------:R-:W-:Y:S01]  /*4590*/  IADD3 R188, PT, PT, -R189, 0x2, RZ ;  /* 0x00000002bdbc7810 */ /* 0x000fe20007ffe1ff */
[----:B------:R-:W-:Y:S01]  /*45a0*/  IMAD.MOV R176, RZ, RZ, -R191 ;  /* 0x000000ffffb07224 */ /* 0x000fe200078e0abf */
[----:B------:R-:W-:Y:S01]  /*45b0*/  MOV R192, UR4 ;  /* 0x0000000400c07c02 */ /* 0x000fe20008000f00 */
[----:B------:R-:W4:Y:S01]  /*45c0*/  LDC R174, c[0x0][0xb20] ;  /* 0x0002c800ffae7b82 */ /* 0x000f220000000800 */
[----:B------:R-:W3:Y:S01]  /*45d0*/  LDS R0, [UR49+0x110] ;  /* 0x00011031ff007984 */ /* 0x000ee20008000800 */
[----:B------:R-:W-:Y:S01]  /*45e0*/  VIADD R190, R172, UR49 ;  /* 0x00000031acbe7c36 */ /* 0x000fe20008000000 */
[----:B------:R-:W1:Y:S01]  /*45f0*/  LDCU.64 UR52, c[0x0][0x348] ;  /* 0x00006900ff3477ac */ /* 0x000e620008000a00 */
[----:B------:R-:W-:-:S02]  /*4600*/  IMAD.MOV R175, RZ, RZ, -R189 ;  /* 0x000000ffffaf7224 */ /* 0x000fc400078e0abd */
[----:B------:R-:W-:Y:S01]  /*4610*/  VIADD R190, R190, 0x200 ;  /* 0x00000200bebe7836 */ /* 0x000fe20000000000 */
[----:B------:R-:W1:Y:S01]  /*4620*/  LDCU.64 UR38, c[0x0][0x888] ;  /* 0x00011100ff2677ac */ /* 0x000e620008000a00 */
[----:B------:R-:W1:Y:S01]  /*4630*/  LDC R73, c[0x0][0xb30] ;  /* 0x0002cc00ff497b82 */ /* 0x000e620000000800 */
[----:B------:R-:W1:Y:S01]  /*4640*/  LDCU.64 UR44, c[0x0][0x890] ;  /* 0x00011200ff2c77ac */ /* 0x000e620008000a00 */
[----:B------:R-:W-:-:S06]  /*4650*/  UIADD3 UR48, UPT, UPT, UR49, 0x200, URZ ;  /* 0x0000020031307890 */ /* 0x000fcc000fffe0ff */
[----:B------:R-:W1:Y:S08]  /*4660*/  LDC.64 R168, c[0x0][0xb10] ;  /* 0x0002c400ffa87b82 */ /* 0x000e700000000a00 */
[----:B------:R-:W1:Y:S08]  /*4670*/  LDC.64 R70, c[0x0][0xb18] ;  /* 0x0002c600ff467b82 */ /* 0x000e700000000a00 */
[----:B------:R-:W1:Y:S08]  /*4680*/  LDC.64 R68, c[0x0][0xb28] ;  /* 0x0002ca00ff447b82 */ /* 0x000e700000000a00 */
[----:B------:R-:W1:Y:S01]  /*4690*/  LDC.64 R166, c[0x0][0x8b0] ;  /* 0x00022c00ffa67b82 */ /* 0x000e620000000a00 */
[----:B---3--:R-:W-:-:S07]  /*46a0*/  IMAD.IADD R79, R0, 0x1, R79 ;  /* 0x00000001004f7824 */ /* 0x008fce00078e024f */
[----:B------:R-:W3:Y:S08]  /*46b0*/  LDC.64 R164, c[0x0][0x8a8] ;  /* 0x00022a00ffa47b82 */ /* 0x000ef00000000a00 */
[----:B--2-4-:R-:W1:Y:S02]  /*46c0*/  LDC R178, c[0x0][0x374] ;  /* 0x0000dd00ffb27b82 */ /* 0x014e640000000800 */
.L_x_104:
[C---:B------:R-:W-:Y:S02]  /*46d0*/  LEA R0, R195.reuse, UR49, 0x3 ;  /* 0x00000031c3007c11 */ /* 0x040fe4000f8e18ff */
[----:B------:R-:W-:Y:S02]  /*46e0*/  SHF.L.U32 R3, R182, 0x1f, RZ ;  /* 0x0000001fb6037819 */ /* 0x000fe400000006ff */
[----:B------:R-:W-:Y:S02]  /*46f0*/  LEA R16, R195, UR49, 0x4 ;  /* 0x00000031c3107c11 */ /* 0x000fe4000f8e20ff */
[----:B------:R-:W2:Y:S02]  /*4700*/  SYNCS.PHASECHK.TRANS64.TRYWAIT P0, [R0+URZ+0x60], R3 ;  /* 0x00006003000075a7 */ /* 0x000ea400080011ff */
[----:B-12---:R-:W-:Y:S05]  /*4710*/  @!P0 BRA `(.L_x_78) ;  /* 0x00000040002c8947 */ /* 0x006fea0003800000 */
.L_x_138:
[----:B------:R-:W4:Y:S01]  /*4720*/  LDC.64 R12, c[0x0][0xb10] ;  /* 0x0002c400ff0c7b82 */ /* 0x000f220000000a00 */
[----:B------:R-:W3:Y:S01]  /*4730*/  LDS.128 R16, [R16+0xf0] ;  /* 0x0000f00010107984 */ /* 0x000ee20000000c00 */
[----:B-1----:R-:W-:Y:S01]  /*4740*/  ISETP.NE.AND P1, PT, R73, 0x1, PT ;  /* 0x000000014900780c */ /* 0x002fe20003f25270 */
[----:B--2---:R-:W-:Y:S01]  /*4750*/  VIADD R0, R0, 0x70 ;  /* 0x0000007000007836 */ /* 0x004fe20000000000 */
[----:B------:R-:W-:Y:S04]  /*4760*/  ISETP.GE.AND P0, PT, R72, 0x1, PT ;  /* 0x000000014800780c */ /* 0x000fe80003f06270 */
[----:B------:R-:W1:Y:S01]  /*4770*/  LDC.64 R10, c[0x0][0xb18] ;  /* 0x0002c600ff0a7b82 */ /* 0x000e620000000a00 */
[----:B------:R-:W-:Y:S01]  /*4780*/  PRMT R0, RZ, 0x654, R0 ;  /* 0x00000654ff007816 */ /* 0x000fe20000000000 */
[----:B------:R-:W-:Y:S01]  /*4790*/  @!PT LDS RZ, [RZ] ;  /* 0x00000000fffff984 */ /* 0x000fe20000000800 */
[----:B------:R-:W-:Y:S01]  /*47a0*/  @!PT LDS RZ, [RZ] ;  /* 0x00000000fffff984 */ /* 0x000fe20000000800 */
[----:B------:R-:W-:Y:S01]  /*47b0*/  @!PT LDS RZ, [RZ] ;  /* 0x00000000fffff984 */ /* 0x000fe20000000800 */
[----:B------:R-:W-:Y:S01]  /*47c0*/  @!PT LDS RZ, [RZ] ;  /* 0x00000000fffff984 */ /* 0x000fe20000000800 */
[----:B------:R2:W-:Y:S06]  /*47d0*/  MEMBAR.ALL.CTA ;  /* 0x0000000000007992 */ /* 0x0005ec0000008000 */
[----:B--2---:R-:W2:Y:S01]  /*47e0*/  FENCE.VIEW.ASYNC.S ;  /* 0x00000000000073c6 */ /* 0x004ea20000000000 */
[----:B------:R-:W1:Y:S08]  /*47f0*/  @!P1 LDC R14, c[0x0][0xb20] ;  /* 0x0002c800ff0e9b82 */ /* 0x000e700000000800 */
[----:B------:R-:W1:Y:S01]  /*4800*/  @!P1 LDC R9, c[0x0][0xb0c] ;  /* 0x0002c300ff099b82 */ /* 0x000e620000000800 */
[----:B--2---:R2:W-:Y:S01]  /*4810*/  SYNCS.ARRIVE.TRANS64.RED.A1T0 RZ, [R0+URZ], RZ ;  /* 0x000000ff00ff79a7 */ /* 0x0045e200081004ff */
[----:B---3--:R-:W-:Y:S04]  /*4820*/  LOP3.LUT P4, RZ, R18, 0x1, RZ, 0xc0, !PT ;  /* 0x0000000112ff7812 */ /* 0x008fe8000788c0ff */
[----:B------:R-:W-:Y:S09]  /*4830*/  P2R R194, PR, RZ, 0x10 ;  /* 0x00000010ffc27803 */ /* 0x000ff20000000000 */
[----:B------:R-:W-:Y:S02]  /*4840*/  @P4 MOV R77, R16 ;  /* 0x00000010004d4202 */ /* 0x000fe40000000f00 */
[----:B------:R-:W-:Y:S01]  /*4850*/  @P4 LOP3.LUT R75, R17, 0xffff, RZ, 0xc0, !PT ;  /* 0x0000ffff114b4812 */ /* 0x000fe200078ec0ff */
[----:B--2-4-:R-:W-:Y:S06]  /*4860*/  @!P0 BRA `(.L_x_79) ;  /* 0x0000000000a48947 */ /* 0x014fec0003800000 */
[----:B------:R-:W-:Y:S01]  /*4870*/  IMAD.HI.U32 R23, R178, R71, RZ ;  /* 0x00000047b2177227 */ /* 0x000fe200078e00ff */
[----:B------:R-:W-:Y:S02]  /*4880*/  ISETP.NE.AND P0, PT, R70, 0x1, PT ;  /* 0x000000014600780c */ /* 0x000fe40003f05270 */
[----:B------:R-:W-:Y:S01]  /*4890*/  ISETP.NE.AND P2, PT, R72, 0x1, PT ;  /* 0x000000014800780c */ /* 0x000fe20003f45270 */
[----:B------:R-:W-:Y:S01]  /*48a0*/  IMAD.HI.U32 R22, R177, R168, RZ ;  /* 0x000000a8b1167227 */ /* 0x000fe200078e00ff */
[----:B------:R-:W-:Y:S02]  /*48b0*/  SHF.R.U32.HI R23, RZ, R174, R23 ;  /* 0x000000aeff177219 */ /* 0x000fe40000011617 */
[----:B------:R-:W-:Y:S01]  /*48c0*/  ISETP.NE.AND P3, PT, R74, 0x1, PT ;  /* 0x000000014a00780c */ /* 0x000fe20003f65270 */
[----:B------:R-:W-:Y:S01]  /*48d0*/  IMAD.HI.U32 R26, R77, R168, RZ ;  /* 0x000000a84d1a7227 */ /* 0x000fe200078e00ff */
[----:B------:R-:W-:Y:S02]  /*48e0*/  SHF.R.U32.HI R22, RZ, R169, R22 ;  /* 0x000000a9ff167219 */ /* 0x000fe40000011616 */
[----:B------:R-:W-:Y:S01]  /*48f0*/  SEL R3, R178, R23, !P0 ;  /* 0x00000017b2037207 */ /* 0x000fe20004000000 */
[----:B------:R-:W-:Y:S01]  /*4900*/  IMAD.HI.U32 R23, R75, R71, RZ ;  /* 0x000000474b177227 */ /* 0x000fe200078e00ff */
[----:B------:R-:W-:Y:S02]  /*4910*/  SEL R7, R177, R22, !P3 ;  /* 0x00000016b1077207 */ /* 0x000fe40005800000 */
[----:B------:R-:W-:Y:S01]  /*4920*/  SHF.R.U32.HI R26, RZ, R169, R26 ;  /* 0x000000a9ff1a7219 */ /* 0x000fe2000001161a */
[-C--:B------:R-:W-:Y:S04]  /*4930*/  IMAD.HI.U32 R22, R3, R68.reuse, RZ ;  /* 0x0000004403167227 */ /* 0x080fe800078e00ff */
[----:B------:R-:W-:Y:S01]  /*4940*/  IMAD.HI.U32 R24, R7, R68, RZ ;  /* 0x0000004407187227 */ /* 0x000fe200078e00ff */
[-C--:B------:R-:W-:Y:S02]  /*4950*/  @P2 SHF.R.U32.HI R3, RZ, R69.reuse, R22 ;  /* 0x00000045ff032219 */ /* 0x080fe40000011616 */
[----:B------:R-:W-:Y:S02]  /*4960*/  SHF.R.U32.HI R22, RZ, R174, R23 ;  /* 0x000000aeff167219 */ /* 0x000fe40000011617 */
[----:B------:R-:W-:Y:S01]  /*4970*/  @P2 SHF.R.U32.HI R7, RZ, R69, R24 ;  /* 0x00000045ff072219 */ /* 0x000fe20000011618 */
[C---:B------:R-:W-:Y:S01]  /*4980*/  IMAD R2, R72.reuse, R3, RZ ;  /* 0x0000000348027224 */ /* 0x040fe200078e02ff */
[----:B------:R-:W-:Y:S02]  /*4990*/  SEL R5, R75, R22, !P0 ;  /* 0x000000164b057207 */ /* 0x000fe40004000000 */
[----:B------:R-:W-:Y:S01]  /*49a0*/  SEL R3, R77, R26, !P3 ;  /* 0x0000001a4d037207 */ /* 0x000fe20005800000 */
[----:B------:R-:W-:Y:S01]  /*49b0*/  IMAD R4, R72, R7, RZ ;  /* 0x0000000748047224 */ /* 0x000fe200078e02ff */
[C---:B------:R-:W-:Y:S01]  /*49c0*/  ISETP.GE.AND P0, PT, R5.reuse, R2, PT ;  /* 0x000000020500720c */ /* 0x040fe20003f06270 */
[----:B------:R-:W-:Y:S03]  /*49d0*/  IMAD.HI.U32 R6, R5, R68, RZ ;  /* 0x0000004405067227 */ /* 0x000fe600078e00ff */
[----:B------:R-:W-:Y:S01]  /*49e0*/  ISETP.GE.OR P0, PT, R3, R4, P0 ;  /* 0x000000040300720c */ /* 0x000fe20000706670 */
[----:B------:R-:W-:Y:S01]  /*49f0*/  IMAD.MOV R4, RZ, RZ, -R3 ;  /* 0x000000ffff047224 */ /* 0x000fe200078e0a03 */
[-C--:B------:R-:W-:Y:S03]  /*4a00*/  SHF.R.U32.HI R6, RZ, R69.reuse, R6 ;  /* 0x00000045ff067219 */ /* 0x080fe60000011606 */
[----:B------:R-:W-:Y:S01]  /*4a10*/  IMAD R77, R74, R4, R77 ;  /* 0x000000044a4d7224 */ /* 0x000fe200078e024d */
[----:B------:R-:W-:Y:S05]  /*4a20*/  SEL R15, R5, R6, !P2 ;  /* 0x00000006050f7207 */ /* 0x000fea0005000000 */
[----:B------:R-:W-:Y:S02]  /*4a30*/  IMAD.MOV R6, RZ, RZ, -R15 ;  /* 0x000000ffff067224 */ /* 0x000fe400078e0a0f */
[C---:B------:R-:W-:Y:S04]  /*4a40*/  @!P0 IMAD.HI.U32 R2, R3.reuse, R68, RZ ;  /* 0x0000004403028227 */ /* 0x040fe800078e00ff */
[----:B------:R-:W-:Y:S01]  /*4a50*/  IMAD R6, R72, R6, R5 ;  /* 0x0000000648067224 */ /* 0x000fe200078e0205 */
[----:B------:R-:W-:Y:S04]  /*4a60*/  @!P0 SHF.R.U32.HI R2, RZ, R69, R2 ;  /* 0x00000045ff028219 */ /* 0x000fe80000011602 */
[----:B------:R-:W-:Y:S02]  /*4a70*/  @!P0 SEL R0, R3, R2, !P2 ;  /* 0x0000000203008207 */ /* 0x000fe40005000000 */
[----:B------:R-:W-:Y:S02]  /*4a80*/  IADD3 R2, PT, PT, -R5, RZ, RZ ;  /* 0x000000ff05027210 */ /* 0x000fe40007ffe1ff */
[----:B------:R-:W-:Y:S01]  /*4a90*/  @!P0 IADD3 R8, PT, PT, R15, -R0, RZ ;  /* 0x800000000f088210 */ /* 0x000fe20007ffe0ff */
[----:B------:R-:W-:Y:S02]  /*4aa0*/  @!P0 IMAD R0, R7, R6, R0 ;  /* 0x0000000607008224 */ /* 0x000fe400078e0200 */
[----:B------:R-:W-:Y:S02]  /*4ab0*/  IMAD R75, R70, R2, R75 ;  /* 0x00000002464b7224 */ /* 0x000fe400078e024b */
[----:B------:R-:W-:Y:S02]  /*4ac0*/  @!P0 IMAD R5, R8, R72, R3 ;  /* 0x0000004808058224 */ /* 0x000fe400078e0203 */
[----:B------:R-:W-:Y:S04]  /*4ad0*/  @!P0 IMAD.MOV.U32 R3, RZ, RZ, R0 ;  /* 0x000000ffff038224 */ /* 0x000fe800078e0000 */
[----:B------:R-:W-:Y:S02]  /*4ae0*/  IMAD R77, R3, R74, R77 ;  /* 0x0000004a034d7224 */ /* 0x000fe400078e024d */
[----:B------:R-:W-:Y:S07]  /*4af0*/  IMAD R75, R5, R70, R75 ;  /* 0x00000046054b7224 */ /* 0x000fee00078e024b */
.L_x_79:
[----:B-1----:R-:W-:Y:S01]  /*4b00*/  @!P1 ISETP.NE.AND P0, PT, R10, 0x1, PT ;  /* 0x000000010a00980c */ /* 0x002fe20003f05270 */
[----:B------:R-:W-:Y:S01]  /*4b10*/  @!P1 IMAD.HI.U32 R0, R77, R12, RZ ;  /* 0x0000000c4d009227 */ /* 0x000fe200078e00ff */
[----:B------:R-:W-:Y:S01]  /*4b20*/  @!P1 ISETP.NE.AND P2, PT, R9, 0x1, PT ;  /* 0x000000010900980c */ /* 0x000fe20003f45270 */
[----:B------:R-:W-:Y:S01]  /*4b30*/  ULOP3.LUT UP0, URZ, UR48, 0x1b0, URZ, 0xc0, !UPT ;  /* 0x000001b030ff7892 */ /* 0x000fe2000f80c0ff */
[----:B------:R-:W-:Y:S01]  /*4b40*/  R2UR UR42, R21 ;  /* 0x00000000152a72ca */ /* 0x000fe200000e0000 */
[----:B------:R-:W-:Y:S01]  /*4b50*/  @!P1 IMAD.HI.U32 R3, R75, R11, RZ ;  /* 0x0000000b4b039227 */ /* 0x000fe200078e00ff */
[----:B------:R-:W-:Y:S02]  /*4b60*/  @!P1 SHF.R.U32.HI R0, RZ, R13, R0 ;  /* 0x0000000dff009219 */ /* 0x000fe40000011600 */
[----:B------:R-:W-:Y:S01]  /*4b70*/  R2UR UR41, R20 ;  /* 0x00000000142972ca */ /* 0x000fe200000e0000 */
[----:B------:R-:W-:Y:S01]  /*4b80*/  VIADD R195, R195, 0x1 ;  /* 0x00000001c3c37836 */ /* 0x000fe20000000000 */
[----:B------:R-:W-:Y:S02]  /*4b90*/  @!P1 SHF.R.U32.HI R2, RZ, R14, R3 ;  /* 0x0000000eff029219 */ /* 0x000fe40000011603 */
[----:B------:R-:W-:Y:S02]  /*4ba0*/  @!P1 SEL R3, R77, R0, !P2 ;  /* 0x000000004d039207 */ /* 0x000fe40005000000 */
[----:B------:R-:W-:Y:S02]  /*4bb0*/  @!P1 SEL R2, R75, R2, !P0 ;  /* 0x000000024b029207 */ /* 0x000fe40004000000 */
[----:B------:R-:W-:Y:S01]  /*4bc0*/  @P4 SHF.R.U32.HI R179, RZ, 0x10, R17 ;  /* 0x00000010ffb34819 */ /* 0x000fe20000011611 */
[----:B------:R-:W-:Y:S02]  /*4bd0*/  USHF.L.U32 UR42, UR42, 0x7, URZ ;  /* 0x000000072a2a7899 */ /* 0x000fe400080006ff */
[----:B------:R-:W-:Y:S02]  /*4be0*/  @!P1 IMAD.IADD R0, R2, 0x1, -R3 ;  /* 0x0000000102009824 */ /* 0x000fe400078e0a03 */
[----:B------:R-:W-:Y:S01]  /*4bf0*/  @!P1 IMAD.IADD R2, R3, 0x1, -R2 ;  /* 0x0000000103029824 */ /* 0x000fe200078e0a02 */
[----:B------:R-:W-:Y:S01]  /*4c00*/  USHF.L.U32 UR41, UR41, 0x7, URZ ;  /* 0x0000000729297899 */ /* 0x000fe200080006ff */
[----:B------:R-:W-:Y:S02]  /*4c10*/  @!P1 IMAD R77, R0, R9, R77 ;  /* 0x00000009004d9224 */ /* 0x000fe400078e024d */
[----:B------:R-:W-:Y:S01]  /*4c20*/  @!P1 IMAD R75, R2, R10, R75 ;  /* 0x0000000a024b9224 */ /* 0x000fe200078e024b */
[----:B------:R-:W-:Y:S08]  /*4c30*/  BRA.U !UP0, `(.L_x_80) ;  /* 0x0000000108407547 */ /* 0x000ff0000b800000 */
[----:B------:R-:W1:Y:S01]  /*4c40*/  LDCU.64 UR8, c[0x4][0x80] ;  /* 0x01001000ff0877ac */ /* 0x000e620008000a00 */
[----:B------:R-:W-:Y:S01]  /*4c50*/  MOV R3, 0x0 ;  /* 0x0000000000037802 */ /* 0x000fe20000000f00 */
[----:B------:R-:W-:Y:S02]  /*4c60*/  HFMA2 R12, -RZ, RZ, 0, 5.9604644775390625e-08 ;  /* 0x00000001ff0c7431 */ /* 0x000fe400000001ff */
[----:B------:R-:W-:Y:S02]  /*4c70*/  IMAD.MOV.U32 R8, RZ, RZ, 0x70 ;  /* 0x00000070ff087424 */ /* 0x000fe400078e00ff */
[----:B------:R-:W-:Y:S01]  /*4c80*/  IMAD.MOV.U32 R13, RZ, RZ, RZ ;  /* 0x000000ffff0d7224 */ /* 0x000fe200078e00ff */
[----:B------:R-:W2:Y:S01]  /*4c90*/  LDCU.64 UR6, c[0x4][0x88] ;  /* 0x01001100ff0677ac */ /* 0x000ea20008000a00 */
[----:B------:R-:W3:Y:S01]  /*4ca0*/  LDC.64 R2, c[0x4][R3] ;  /* 0x0100000003027b82 */ /* 0x000ee20000000a00 */
[----:B------:R-:W4:Y:S01]  /*4cb0*/  LDCU.64 UR4, c[0x4][0x8] ;  /* 0x01000100ff0477ac */ /* 0x000f220008000a00 */
[----:B-1----:R-:W-:Y:S01]  /*4cc0*/  MOV R5, UR9 ;  /* 0x0000000900057c02 */ /* 0x002fe20008000f00 */
[----:B------:R-:W-:Y:S01]  /*4cd0*/  IMAD.U32 R4, RZ, RZ, UR8 ;  /* 0x00000008ff047e24 */ /* 0x000fe2000f8e00ff */
[----:B--2---:R-:W-:Y:S01]  /*4ce0*/  MOV R7, UR7 ;  /* 0x0000000700077c02 */ /* 0x004fe20008000f00 */
[----:B------:R-:W-:Y:S01]  /*4cf0*/  IMAD.U32 R6, RZ, RZ, UR6 ;  /* 0x00000006ff067e24 */ /* 0x000fe2000f8e00ff */
[----:B----4-:R-:W-:Y:S01]  /*4d00*/  MOV R11, UR5 ;  /* 0x00000005000b7c02 */ /* 0x010fe20008000f00 */
[----:B------:R-:W-:Y:S02]  /*4d10*/  IMAD.U32 R10, RZ, RZ, UR4 ;  /* 0x00000004ff0a7e24 */ /* 0x000fe4000f8e00ff */
[----:B------:R-:W-:Y:S07]  /*4d20*/  LEPC R20, `(.L_x_80) ;  /* 0x000000001014794e */ /* 0x000fee0000000000 */
[----:B---3-5:R-:W-:Y:S05]  /*4d30*/  CALL.ABS.NOINC R2 ;  /* 0x0000000002007343 */ /* 0x028fea0003c00000 */
.L_x_80:
[----:B------:R-:W-:Y:S01]  /*4d40*/  LOP3.LUT P0, RZ, R192, 0x1b0, RZ, 0xc0, !PT ;  /* 0x000001b0c0ff7812 */ /* 0x000fe2000780c0ff */
[----:B------:R-:W-:Y:S11]  /*4d50*/  BSSY.RECONVERGENT B6, `(.L_x_81) ;  /* 0x0000013000067945 */ /* 0x000ff60003800200 */
[----:B------:R-:W-:Y:S01]  /*4d60*/  @!UPT UIADD3 URZ, UPT, UPT, URZ, URZ, URZ ;  /* 0x000000fffffff290 */ /* 0x000fe2000fffe0ff */
[----:B------:R-:W-:Y:S05]  /*4d70*/  @!P0 BRA `(.L_x_82) ;  /* 0x0000000000408947 */ /* 0x000fea0003800000 */
        /* <DEDUP_REMOVED lines=16> */
.L_x_82:
[----:B------:R-:W-:Y:S05]  /*4e80*/  BSYNC.RECONVERGENT B6 ;  /* 0x0000000000067941 */ /* 0x000fea0003800200 */
.L_x_81:
[----:B------:R-:W-:Y:S01]  /*4e90*/  ISETP.NE.U32.AND P4, PT, R166, RZ, PT ;  /* 0x000000ffa600720c */ /* 0x000fe20003f85070 */
[----:B------:R-:W-:Y:S01]  /*4ea0*/  UISETP.NE.AND UP2, UPT, UR50, URZ, UPT ;  /* 0x000000ff3200728c */ /* 0x000fe2000bf45270 */
[----:B------:R-:W-:Y:S01]  /*4eb0*/  ISETP.NE.U32.AND P2, PT, RZ, UR38, PT ;  /* 0x00000026ff007c0c */ /* 0x000fe2000bf45070 */
[----:B------:R-:W-:Y:S01]  /*4ec0*/  UISETP.NE.U32.AND UP1, UPT, UR44, URZ, UPT ;  /* 0x000000ff2c00728c */ /* 0x000fe2000bf25070 */
[----:B------:R-:W-:Y:S01]  /*4ed0*/  ISETP.NE.AND.EX P4, PT, R167, RZ, PT, P4 ;  /* 0x000000ffa700720c */ /* 0x000fe20003f85340 */
[----:B------:R-:W-:Y:S01]  /*4ee0*/  UPLOP3.LUT UP0, UPT, UPT, UPT, UPT, 0x40, 0x4 ;  /* 0x000000000004789c */ /* 0x000fe20003f0e870 */
[----:B------:R-:W-:Y:S01]  /*4ef0*/  ISETP.NE.AND.EX P2, PT, RZ, UR39, PT, P2 ;  /* 0x00000027ff007c0c */ /* 0x000fe2000bf45320 */
[----:B------:R-:W-:Y:S01]  /*4f00*/  UISETP.NE.AND.EX UP1, UPT, UR45, URZ, UPT, UP1 ;  /* 0x000000ff2d00728c */ /* 0x000fe2000bf25310 */
[----:B------:R-:W-:Y:S04]  /*4f10*/  PLOP3.LUT P1, PT, PT, PT, UP2, 0x80, 0x8 ;  /* 0x000000000008781c */ /* 0x000fe80003f2f028 */
[----:B------:R-:W-:Y:S06]  /*4f20*/  @UP2 UPLOP3.LUT UP0, UPT, UPT, UPT, UP1, 0x80, 0x8 ;  /* 0x000000000008289c */ /* 0x000fec0003f0f010 */
[----:B------:R-:W-:Y:S01]  /*4f30*/  PLOP3.LUT P0, PT, PT, PT, UP0, 0x80, 0x8 ;  /* 0x000000000008781c */ /* 0x000fe20003f0f008 */
[----:B------:R-:W-:Y:S01]  /*4f40*/  @!UPT UIADD3 URZ, UPT, UPT, URZ, URZ, URZ ;  /* 0x000000fffffff290 */ /* 0x000fe2000fffe0ff */
[----:B------:R-:W-:Y:S11]  /*4f50*/  BRA.U !UP1, `(.L_x_83) ;  /* 0x0000000109387547 */ /* 0x000ff6000b800000 */
[----:B------:R-:W-:Y:S01]  /*4f60*/  UISETP.NE.U32.AND UP0, UPT, UR38, URZ, UPT ;  /* 0x000000ff2600728c */ /* 0x000fe2000bf05070 */
[----:B------:R-:W-:Y:S02]  /*4f70*/  HFMA2 R0, -RZ, RZ, 0, 5.9604644775390625e-08 ;  /* 0x00000001ff007431 */ /* 0x000fe400000001ff */
[----:B------:R-:W-:Y:S01]  /*4f80*/  IMAD.MOV.U32 R171, RZ, RZ, 0x1 ;  /* 0x00000001ffab7424 */ /* 0x000fe200078e00ff */
[----:B------:R-:W-:Y:S06]  /*4f90*/  UISETP.NE.AND.EX UP0, UPT, UR39, URZ, UPT, UP0 ;  /* 0x000000ff2700728c */ /* 0x000fec000bf05300 */
[----:B------:R-:W-:Y:S05]  /*4fa0*/  PLOP3.LUT P3, PT, PT, PT, UP0, 0x80, 0x8 ;  /* 0x000000000008781c */ /* 0x000fea0003f6f008 */
[----:B------:R-:W1:Y:S01]  /*4fb0*/  @UP0 LDCU.64 UR6, c[0x0][0x888] ;  /* 0x00011100ff0607ac */ /* 0x000e620008000a00 */
[----:B------:R-:W-:Y:S07]  /*4fc0*/  @UP0 UIMAD UR4, UR36, UR44, URZ ;  /* 0x0000002c240402a4 */ /* 0x000fee000f8e02ff */
[----:B------:R-:W-:Y:S01]  /*4fd0*/  @!P3 PRMT R171, R0, 0x7610, R171 ;  /* 0x0000761000abb816 */ /* 0x000fe200000000ab */
[----:B-1----:R-:W-:Y:S03]  /*4fe0*/  @UP0 UIMAD.WIDE UR6, UR4, 0x4, UR6 ;  /* 0x00000004040608a5 */ /* 0x002fe6000f8e0206 */
[----:B------:R-:W1:Y:S03]  /*4ff0*/  @!UP0 LDCU UR4, c[0x0][0x880] ;  /* 0x00011000ff0487ac */ /* 0x000e660008000800 */
[----:B------:R-:W-:Y:S01]  /*5000*/  IMAD.U32 R2, RZ, RZ, UR6 ;  /* 0x00000006ff027e24 */ /* 0x000fe2000f8e00ff */
[----:B------:R-:W-:Y:S05]  /*5010*/  MOV R3, UR7 ;  /* 0x0000000700037c02 */ /* 0x000fea0008000f00 */
[----:B-----5:R2:W5:Y:S02]  /*5020*/  @P3 LDG.E R81, desc[UR46][R2.64] ;  /* 0x0000002e02513981 */ /* 0x020564000c1e1900 */
[----:B-12---:R-:W-:Y:S02]  /*5030*/  @!P3 IMAD.U32 R81, RZ, RZ, UR4 ;  /* 0x00000004ff51be24 */ /* 0x006fe4000f8e00ff */
.L_x_83:
[----:B------:R-:W-:Y:S05]  /*5040*/  @!P4 BRA `(.L_x_84) ;  /* 0x000000000020c947 */ /* 0x000fea0003800000 */
[----:B------:R-:W-:Y:S04]  /*5050*/  ISETP.NE.U32.AND P3, PT, R164, RZ, PT ;  /* 0x000000ffa400720c */ /* 0x000fe80003f65070 */
[----:B------:R-:W-:Y:S11]  /*5060*/  ISETP.NE.AND.EX P3, PT, R165, RZ, PT, P3 ;  /* 0x000000ffa500720c */ /* 0x000ff60003f65330 */
[----:B------:R-:W-:Y:S02]  /*5070*/  @!UPT UIADD3 URZ, UPT, UPT, URZ, URZ, URZ ;  /* 0x000000fffffff290 */ /* 0x000fe4000fffe0ff */
[----:B------:R-:W1:Y:S01]  /*5080*/  @P3 LDC.64 R2, c[0x0][0x8a8] ;  /* 0x00022a00ff023b82 */ /* 0x000e620000000a00 */
[----:B------:R-:W-:Y:S04]  /*5090*/  @P3 IMAD R0, R166, UR36, RZ ;  /* 0x00000024a6003c24 */ /* 0x000fe8000f8e02ff */
[----:B-1----:R-:W-:Y:S05]  /*50a0*/  @P3 IMAD.WIDE R2, R0, 0x4, R2 ;  /* 0x0000000400023825 */ /* 0x002fea00078e0202 */
[----:B-----5:R1:W5:Y:S02]  /*50b0*/  @P3 LDG.E R78, desc[UR46][R2.64] ;  /* 0x0000002e024e3981 */ /* 0x020364000c1e1900 */
[----:B-1----:R-:W2:Y:S02]  /*50c0*/  @!P3 LDC R78, c[0x0][0x8a0] ;  /* 0x00022800ff4ebb82 */ /* 0x002ea40000000800 */
.L_x_84:
[----:B-----5:R-:W-:Y:S01]  /*50d0*/  FSETP.NEU.AND P4, PT, R81, RZ, PT ;  /* 0x000000ff5100720b */ /* 0x020fe20003f8d000 */
[----:B------:R-:W-:Y:S01]  /*50e0*/  BSSY B1, `(.L_x_85) ;  /* 0x0000047000017945 */ /* 0x000fe20003800000 */
[----:B------:R-:W-:Y:S01]  /*50f0*/  SEL R5, RZ, 0xffffffff, P2 ;  /* 0xffffffffff057807 */ /* 0x000fe20001000000 */
[----:B------:R-:W-:Y:S01]  /*5100*/  IMAD.MOV.U32 R208, RZ, RZ, 0x1 ;  /* 0x00000001ffd07424 */ /* 0x000fe200078e00ff */
[----:B------:R-:W-:Y:S01]  /*5110*/  LOP3.LUT P3, RZ, R171, 0xff, RZ, 0xc0, !PT ;  /* 0x000000ffabff7812 */ /* 0x000fe2000786c0ff */
[C---:B------:R-:W-:Y:S01]  /*5120*/  IMAD R80, R76.reuse, 0x80, R79 ;  /* 0x000000804c507824 */ /* 0x040fe200078e024f */
[----:B------:R-:W-:Y:S02]  /*5130*/  @P1 SEL R0, RZ, 0xffffffff, P4 ;  /* 0xffffffffff001807 */ /* 0x000fe40002000000 */
[----:B------:R-:W-:Y:S02]  /*5140*/  CS2R R162, SRZ ;  /* 0x0000000000a27805 */ /* 0x000fe4000001ff00 */
[----:B------:R-:W-:Y:S02]  /*5150*/  LEA R3, R181, UR49, 0x3 ;  /* 0x00000031b5037c11 */ /* 0x000fe4000f8e18ff */
[----:B------:R-:W-:Y:S02]  /*5160*/  CS2R R160, SRZ ;  /* 0x0000000000a07805 */ /* 0x000fe4000001ff00 */
[----:B------:R-:W-:Y:S02]  /*5170*/  @P0 SEL R0, R5, R0, !P3 ;  /* 0x0000000005000207 */ /* 0x000fe40005800000 */
[----:B------:R-:W-:Y:S02]  /*5180*/  CS2R R158, SRZ ;  /* 0x00000000009e7805 */ /* 0x000fe4000001ff00 */
[----:B------:R-:W-:Y:S02]  /*5190*/  LEA R207, R76, UR49, 0x3 ;  /* 0x000000314ccf7c11 */ /* 0x000fe4000f8e18ff */
[----:B------:R-:W-:Y:S02]  /*51a0*/  CS2R R156, SRZ ;  /* 0x00000000009c7805 */ /* 0x000fe4000001ff00 */
[----:B------:R-:W-:Y:S02]  /*51b0*/  @P1 LOP3.LUT R0, R0, 0x1, RZ, 0xc0, !PT ;  /* 0x0000000100001812 */ /* 0x000fe400078ec0ff */
[----:B------:R-:W-:Y:S02]  /*51c0*/  CS2R R154, SRZ ;  /* 0x00000000009a7805 */ /* 0x000fe4000001ff00 */
[----:B------:R-:W-:Y:S02]  /*51d0*/  SHF.L.U32 R2, R183, 0x1f, RZ ;  /* 0x0000001fb7027819 */ /* 0x000fe400000006ff */
[----:B------:R-:W-:Y:S02]  /*51e0*/  CS2R R152, SRZ ;  /* 0x0000000000987805 */ /* 0x000fe4000001ff00 */
[----:B------:R-:W-:Y:S02]  /*51f0*/  ISETP.NE.U32.OR P6, PT, R0, 0x1, !P1 ;  /* 0x000000010000780c */ /* 0x000fe40004fc5470 */
[----:B------:R-:W-:Y:S02]  /*5200*/  CS2R R150, SRZ ;  /* 0x0000000000967805 */ /* 0x000fe4000001ff00 */
[----:B------:R-:W-:Y:S02]  /*5210*/  PLOP3.LUT P2, PT, PT, PT, UP1, 0x80, 0x8 ;  /* 0x000000000008781c */ /* 0x000fe40003f4f018 */
[----:B------:R-:W-:Y:S02]  /*5220*/  CS2R R148, SRZ ;  /* 0x0000000000947805 */ /* 0x000fe4000001ff00 */
[----:B------:R-:W-:Y:S02]  /*5230*/  SEL R0, RZ, 0xffffffff, P4 ;  /* 0xffffffffff007807 */ /* 0x000fe40002000000 */
[----:B------:R-:W-:Y:S03]  /*5240*/  P2R R184, PR, RZ, 0x40 ;  /* 0x00000040ffb87803 */ /* 0x000fe60000000000 */
[----:B------:R-:W-:Y:S04]  /*5250*/  @P6 SHF.L.U32 R4, R180, 0x1f, RZ ;  /* 0x0000001fb4046819 */ /* 0x000fe800000006ff */
[----:B------:R-:W-:Y:S01]  /*5260*/  @P2 SEL R0, R5, R0, !P3 ;  /* 0x0000000005002207 */ /* 0x000fe20005800000 */
[----:B------:R-:W1:Y:S03]  /*5270*/  @P6 SYNCS.PHASECHK.TRANS64.TRYWAIT P1, [R3+URZ+0x30], R4 ;  /* 0x00003004030065a7 */ /* 0x000e6600080211ff */
[----:B------:R-:W-:Y:S04]  /*5280*/  LOP3.LUT R0, R0, 0x1, RZ, 0xc0, !PT ;  /* 0x0000000100007812 */ /* 0x000fe800078ec0ff */
[----:B------:R-:W-:Y:S04]  /*5290*/  ISETP.NE.U32.AND P5, PT, R0, 0x1, PT ;  /* 0x000000010000780c */ /* 0x000fe80003fa5070 */
[----:B------:R-:W-:Y:S01]  /*52a0*/  P2R R209, PR, RZ, 0x20 ;  /* 0x00000020ffd17803 */ /* 0x000fe20000000000 */
[----:B------:R3:W4:Y:S01]  /*52b0*/  SYNCS.PHASECHK.TRANS64.TRYWAIT P0, [R207+URZ+0x80], R2 ;  /* 0x00008002cf0075a7 */ /* 0x00072200080011ff */
[----:B-1----:R-:W-:Y:S01]  /*52c0*/  @P6 SEL R208, RZ, 0x1, !P1 ;  /* 0x00000001ffd06807 */ /* 0x002fe20004800000 */
[----:B---3--:R-:W-:Y:S06]  /*52d0*/  @!P6 BRA `(.L_x_86) ;  /* 0x00000000009ce947 */ /* 0x008fec0003800000 */
[----:B------:R-:W-:Y:S01]  /*52e0*/  @P5 IMAD R6, R181, 0x2000, R190 ;  /* 0x00002000b5065824 */ /* 0x000fe200078e02be */
[----:B------:R-:W-:Y:S01]  /*52f0*/  ISETP.NE.AND P1, PT, R208, RZ, PT ;  /* 0x000000ffd000720c */ /* 0x000fe20003f25270 */
[----:B------:R-:W-:Y:S01]  /*5300*/  BSSY B0, `(.L_x_87) ;  /* 0x0000010000007945 */ /* 0x000fe20003800000 */
[----:B------:R-:W-:Y:S01]  /*5310*/  CS2R R150, SRZ ;  /* 0x0000000000967805 */ /* 0x000fe2000001ff00 */
[--C-:B------:R-:W-:Y:S01]  /*5320*/  @P5 IMAD R7, R191, -0x10, R6.reuse ;  /* 0xfffffff0bf075824 */ /* 0x100fe200078e0206 */
[----:B------:R-:W-:Y:S01]  /*5330*/  CS2R R148, SRZ ;  /* 0x0000000000947805 */ /* 0x000fe2000001ff00 */
[----:B------:R-:W-:Y:S01]  /*5340*/  @P5 IMAD R5, R189, -0x10, R6 ;  /* 0xfffffff0bd055824 */ /* 0x000fe200078e0206 */
[----:B------:R-:W-:Y:S01]  /*5350*/  CS2R R158, SRZ ;  /* 0x00000000009e7805 */ /* 0x000fe2000001ff00 */
[----:B------:R-:W-:Y:S01]  /*5360*/  @P5 IMAD R4, R188, 0x10, R7 ;  /* 0x00000010bc045824 */ /* 0x000fe200078e0207 */
[----:B------:R-:W-:Y:S02]  /*5370*/  CS2R R156, SRZ ;  /* 0x00000000009c7805 */ /* 0x000fe4000001ff00 */
[----:B------:R-:W-:Y:S02]  /*5380*/  CS2R R154, SRZ ;  /* 0x00000000009a7805 */ /* 0x000fe4000001ff00 */
[----:B------:R-:W-:Y:S02]  /*5390*/  CS2R R152, SRZ ;  /* 0x0000000000987805 */ /* 0x000fe4000001ff00 */
[----:B------:R-:W-:Y:S02]  /*53a0*/  CS2R R162, SRZ ;  /* 0x0000000000a27805 */ /* 0x000fe4000001ff00 */
[----:B------:R-:W-:Y:S01]  /*53b0*/  CS2R R160, SRZ ;  /* 0x0000000000a07805 */ /* 0x000fe2000001ff00 */
[----:B------:R-:W-:Y:S06]  /*53c0*/  @P1 BRA `(.L_x_88) ;  /* 0x00000000000c1947 */ /* 0x000fec0003800000 */
[----:B------:R-:W-:Y:S04]  /*53d0*/  SHF.L.U32 R0, R180, 0x1f, RZ ;  /* 0x0000001fb4007819 */ /* 0x000fe800000006ff */
[----:B------:R-:W1:Y:S02]  /*53e0*/  SYNCS.PHASECHK.TRANS64.TRYWAIT P1, [R3+URZ+0x30], R0 ;  /* 0x00003000030075a7 */ /* 0x000e6400080211ff */
[----:B-1----:R-:W-:Y:S05]  /*53f0*/  @!P1 BRA `(.L_x_89) ;  /* 0x0000003400089947 */ /* 0x002fea0003800000 */
.L_x_88:
[----:B------:R-:W-:Y:S05]  /*5400*/  BSYNC B0 ;  /* 0x0000000000007941 */ /* 0x000fea0003800000 */
.L_x_87:
[----:B------:R-:W-:Y:S01]  /*5410*/  ISETP.NE.AND P1, PT, R209, RZ, PT ;  /* 0x000000ffd100720c */ /* 0x000fe20003f25270 */
[----:B-1----:R-:W-:Y:S02]  /*5420*/  VIADD R3, R3, 0x40 ;  /* 0x0000004003037836 */ /* 0x002fe40000000000 */
[----:B------:R-:W-:Y:S02]  /*5430*/  IMAD.U32 R0, RZ, RZ, UR37 ;  /* 0x00000025ff007e24 */ /* 0x000fe4000f8e00ff */
[----:B------:R-:W-:Y:S03]  /*5440*/  VIADD R181, R181, 0x1 ;  /* 0x00000001b5b57836 */ /* 0x000fe60000000000 */
[----:B------:R-:W-:Y:S05]  /*5450*/  PRMT R0, R0, 0x654, R3 ;  /* 0x0000065400007816 */ /* 0x000fea0000000003 */
[----:B------:R1:W3:Y:S04]  /*5460*/  @P1 LDS.128 R148, [R6] ;  /* 0x0000000006941984 */ /* 0x0002e80000000c00 */
[----:B------:R1:W1:Y:S04]  /*5470*/  @P1 LDS.128 R156, [R5+0x20] ;  /* 0x00002000059c1984 */ /* 0x0002680000000c00 */
[----:B------:R1:W1:Y:S04]  /*5480*/  @P1 LDS.128 R152, [R7+0x10] ;  /* 0x0000100007981984 */ /* 0x0002680000000c00 */
[----:B------:R1:W1:Y:S01]  /*5490*/  @P1 LDS.128 R160, [R4+0x10] ;  /* 0x0000100004a01984 */ /* 0x0002620000000c00 */
[C---:B------:R-:W-:Y:S01]  /*54a0*/  ISETP.NE.AND P1, PT, R181.reuse, 0x2, PT ;  /* 0x00000002b500780c */ /* 0x040fe20003f25270 */
[----:B------:R-:W-:Y:S01]  /*54b0*/  @!PT LDS RZ, [RZ] ;  /* 0x00000000fffff984 */ /* 0x000fe20000000800 */
[----:B------:R-:W-:Y:S01]  /*54c0*/  @!PT LDS RZ, [RZ] ;  /* 0x00000000fffff984 */ /* 0x000fe20000000800 */
[----:B------:R-:W-:Y:S01]  /*54d0*/  @!PT LDS RZ, [RZ] ;  /* 0x00000000fffff984 */ /* 0x000fe20000000800 */
[----:B------:R-:W-:Y:S01]  /*54e0*/  @!PT LDS RZ, [RZ] ;  /* 0x00000000fffff984 */ /* 0x000fe20000000800 */
[----:B------:R5:W-:Y:S06]  /*54f0*/  MEMBAR.ALL.CTA ;  /* 0x0000000000007992 */ /* 0x000bec0000008000 */
[----:B-----5:R-:W5:Y:S01]  /*5500*/  FENCE.VIEW.ASYNC.S ;  /* 0x00000000000073c6 */ /* 0x020f620000000000 */
[----:B------:R-:W-:Y:S02]  /*5510*/  SEL R3, RZ, 0x1, P1 ;  /* 0x00000001ff037807 */ /* 0x000fe40000800000 */
[----:B------:R-:W-:Y:S02]  /*5520*/  SEL R181, R181, RZ, P1 ;  /* 0x000000ffb5b57207 */ /* 0x000fe40000800000 */
[----:B------:R-:W-:Y:S01]  /*5530*/  LOP3.LUT R180, R180, R3, RZ, 0x3c, !PT ;  /* 0x00000003b4b47212 */ /* 0x000fe200078e3cff */
[----:B-----5:R1:W-:Y:S06]  /*5540*/  SYNCS.ARRIVE.TRANS64.RED.A1T0 RZ, [R0+URZ], RZ ;  /* 0x000000ff00ff79a7 */ /* 0x0203ec00081004ff */
.L_x_86:
[----:B------:R-:W-:Y:S05]  /*5550*/  BSYNC B1 ;  /* 0x0000000000017941 */ /* 0x000fea0003800000 */
.L_x_85:
[----:B-1----:R-:W-:Y:S04]  /*5560*/  SHF.R.U32.HI R0, RZ, 0x15, R80 ;  /* 0x00000015ff007819 */ /* 0x002fe80000011650 */
[----:B------:R-:W-:Y:S01]  /*5570*/  LOP3.LUT P1, RZ, R0, 0x3, R173, 0x48, !PT ;  /* 0x0000000300ff7812 */ /* 0x000fe200078248ad */
[----:B------:R-:W-:Y:S01]  /*5580*/  @!UPT UIADD3 URZ, UPT, UPT, URZ, URZ, URZ ;  /* 0x000000fffffff290 */ /* 0x000fe2000fffe0ff */
[----:B----4-:R-:W-:Y:S11]  /*5590*/  @P0 BRA `(.L_x_90) ;  /* 0x0000000000080947 */ /* 0x010ff60003800000 */
[----:B------:R-:W1:Y:S02]  /*55a0*/  SYNCS.PHASECHK.TRANS64.TRYWAIT P0, [R207+URZ+0x80], R2 ;  /* 0x00008002cf0075a7 */ /* 0x000e6400080011ff */
[----:B-1----:R-:W-:Y:S05]  /*55b0*/  @!P0 BRA `(.L_x_91) ;  /* 0x0000003000ac8947 */ /* 0x002fea0003800000 */
.L_x_90:
[----:B------:R-:W-:Y:S04]  /*55c0*/  BSSY.RECONVERGENT B6, `(.L_x_92) ;  /* 0x0000012000067945 */ /* 0x000fe80003800200 */
[----:B------:R-:W-:Y:S05]  /*55d0*/  @!P1 BRA `(.L_x_93) ;  /* 0x0000000000409947 */ /* 0x000fea0003800000 */
[----:B------:R-:W4:Y:S01]  /*55e0*/  LDCU.64 UR8, c[0x4][0x70] ;  /* 0x01000e00ff0877ac */ /* 0x000f220008000a00 */
[----:B------:R-:W-:Y:S01]  /*55f0*/  MOV R3, 0x0 ;  /* 0x0000000000037802 */ /* 0x000fe20000000f00 */
[----:B------:R-:W-:Y:S02]  /*5600*/  HFMA2 R12, -RZ, RZ, 0, 5.9604644775390625e-08 ;  /* 0x00000001ff0c7431 */ /* 0x000fe400000001ff */
[----:B------:R-:W-:Y:S02]  /*5610*/  IMAD.MOV.U32 R8, RZ, RZ, 0x192 ;  /* 0x00000192ff087424 */ /* 0x000fe400078e00ff */
[----:B------:R-:W-:Y:S01]  /*5620*/  IMAD.MOV.U32 R13, RZ, RZ, RZ ;  /* 0x000000ffff0d7224 */ /* 0x000fe200078e00ff */
[----:B------:R-:W5:Y:S01]  /*5630*/  LDCU.64 UR6, c[0x4][0x78] ;  /* 0x01000f00ff0677ac */ /* 0x000f620008000a00 */
[----:B-1----:R-:W1:Y:S01]  /*5640*/  LDC.64 R2, c[0x4][R3] ;  /* 0x0100000003027b82 */ /* 0x002e620000000a00 */
[----:B------:R-:W2:Y:S01]  /*5650*/  LDCU.64 UR4, c[0x4][0x10] ;  /* 0x01000200ff0477ac */ /* 0x000ea20008000a00 */
[----:B----4-:R-:W-:Y:S01]  /*5660*/  MOV R5, UR9 ;  /* 0x0000000900057c02 */ /* 0x010fe20008000f00 */
[----:B------:R-:W-:Y:S01]  /*5670*/  IMAD.U32 R4, RZ, RZ, UR8 ;  /* 0x00000008ff047e24 */ /* 0x000fe2000f8e00ff */
[----:B-----5:R-:W-:Y:S01]  /*5680*/  MOV R7, UR7 ;  /* 0x0000000700077c02 */ /* 0x020fe20008000f00 */
[----:B------:R-:W-:Y:S01]  /*5690*/  IMAD.U32 R6, RZ, RZ, UR6 ;  /* 0x00000006ff067e24 */ /* 0x000fe2000f8e00ff */
[----:B--2---:R-:W-:Y:S01]  /*56a0*/  MOV R11, UR5 ;  /* 0x00000005000b7c02 */ /* 0x004fe20008000f00 */
[----:B------:R-:W-:Y:S02]  /*56b0*/  IMAD.U32 R10, RZ, RZ, UR4 ;  /* 0x00000004ff0a7e24 */ /* 0x000fe4000f8e00ff */
[----:B------:R-:W-:Y:S07]  /*56c0*/  LEPC R20, `(.L_x_93) ;  /* 0x000000001014794e */ /* 0x000fee0000000000 */
[----:B-1-3--:R-:W-:Y:S05]  /*56d0*/  CALL.ABS.NOINC R2 ;  /* 0x0000000002007343 */ /* 0x00afea0003c00000 */
.L_x_93:
[----:B------:R-:W-:Y:S05]  /*56e0*/  BSYNC.RECONVERGENT B6 ;  /* 0x0000000000067941 */ /* 0x000fea0003800200 */
.L_x_92:
[-C--:B---3--:R-:W-:Y:S01]  /*56f0*/  F2FP.F16.E5M2.UNPACK_B R83, R148.reuse ;  /* 0x00000094ff53723e */ /* 0x088fe200020004ff */
[----:B------:R-:W-:Y:S05]  /*5700*/  WARPSYNC.ALL ;  /* 0x0000000000007948 */ /* 0x000fea0003800000 */
[----:B------:R-:W-:Y:S01]  /*5710*/  R2UR UR4, R80 ;  /* 0x00000000500472ca */ /* 0x000fe200000e0000 */
[--C-:B------:R-:W-:Y:S01]  /*5720*/  HADD2.F32 R82, -RZ, R83.reuse.H0_H0 ;  /* 0x20000053ff527230 */ /* 0x100fe20000004100 */
[----:B------:R-:W-:Y:S01]  /*5730*/  F2FP.F16.E5M2.UNPACK_B R85, R148.H1 ;  /* 0x00000094ff55723e */ /* 0x000fe200030004ff */
[----:B------:R-:W-:Y:S01]  /*5740*/  HADD2.F32 R83, -RZ, R83.H1_H1 ;  /* 0x30000053ff537230 */ /* 0x000fe20000004100 */
[-C--:B------:R-:W-:Y:S01]  /*5750*/  F2FP.F16.E5M2.UNPACK_B R87, R149.reuse ;  /* 0x00000095ff57723e */ /* 0x080fe200020004ff */
[----:B------:R-:W-:Y:S01]  /*5760*/  BSSY.RECONVERGENT B0, `(.L_x_94) ;  /* 0x000011d000007945 */ /* 0x000fe20003800200 */
[----:B------:R-:W-:Y:S01]  /*5770*/  F2FP.F16.E5M2.UNPACK_B R89, R149.H1 ;  /* 0x00000095ff59723e */ /* 0x000fe200030004ff */
[----:B------:R-:W-:Y:S01]  /*5780*/  HADD2.F32 R84, -RZ, R85.H0_H0 ;  /* 0x20000055ff547230 */ /* 0x000fe20000004100 */
[-C--:B------:R-:W-:Y:S01]  /*5790*/  F2FP.F16.E5M2.UNPACK_B R91, R150.reuse ;  /* 0x00000096ff5b723e */ /* 0x080fe200020004ff */
[----:B------:R-:W-:Y:S01]  /*57a0*/  HADD2.F32 R88, -RZ, R87.H1_H1 ;  /* 0x30000057ff587230 */ /* 0x000fe20000004100 */
[----:B------:R-:W-:Y:S01]  /*57b0*/  F2FP.F16.E5M2.UNPACK_B R93, R150.H1 ;  /* 0x00000096ff5d723e */ /* 0x000fe200030004ff */
[----:B------:R-:W-:Y:S01]  /*57c0*/  HADD2.F32 R86, -RZ, R85.H1_H1 ;  /* 0x30000055ff567230 */ /* 0x000fe20000004100 */
[-C--:B------:R-:W-:Y:S01]  /*57d0*/  F2FP.F16.E5M2.UNPACK_B R95, R151.reuse ;  /* 0x00000097ff5f723e */ /* 0x080fe200020004ff */
[----:B------:R-:W2:Y:S01]  /*57e0*/  LDTM.x64 R4, tmem[UR4] ;  /* 0x00000004000479ee */ /* 0x000ea20008340000 */
[----:B------:R-:W-:Y:S01]  /*57f0*/  F2FP.F16.E5M2.UNPACK_B R97, R151.H1 ;  /* 0x00000097ff61723e */ /* 0x000fe200030004ff */
[----:B------:R-:W-:Y:S01]  /*5800*/  HADD2.F32 R85, -RZ, R87.H0_H0 ;  /* 0x20000057ff557230 */ /* 0x000fe20000004100 */
[-C--:B------:R-:W-:Y:S01]  /*5810*/  F2FP.F16.E5M2.UNPACK_B R99, R152.reuse ;  /* 0x00000098ff63723e */ /* 0x080fe200020004ff */
[----:B------:R-:W-:Y:S01]  /*5820*/  HADD2.F32 R87, -RZ, R89.H0_H0 ;  /* 0x20000059ff577230 */ /* 0x000fe20000004100 */
[----:B------:R-:W-:Y:S01]  /*5830*/  F2FP.F16.E5M2.UNPACK_B R101, R152.H1 ;  /* 0x00000098ff65723e */ /* 0x000fe200030004ff */
[----:B------:R-:W-:Y:S01]  /*5840*/  HADD2.F32 R92, -RZ, R91.H1_H1 ;  /* 0x3000005bff5c7230 */ /* 0x000fe20000004100 */
[----:B------:R-:W-:Y:S01]  /*5850*/  ISETP.NE.AND P6, PT, R184, RZ, PT ;  /* 0x000000ffb800720c */ /* 0x000fe20003fc5270 */
[----:B------:R-:W-:Y:S01]  /*5860*/  HADD2.F32 R96, -RZ, R95.H1_H1 ;  /* 0x3000005fff607230 */ /* 0x000fe20000004100 */
[----:B------:R-:W-:Y:S01]  /*5870*/  SHF.L.U32 R211, R176, 0x4, RZ ;  /* 0x00000004b0d37819 */ /* 0x000fe200000006ff */
[----:B------:R-:W-:Y:S01]  /*5880*/  HADD2.F32 R100, -RZ, R99.H1_H1 ;  /* 0x30000063ff647230 */ /* 0x000fe20000004100 */
[----:B------:R-:W-:Y:S01]  /*5890*/  SHF.L.U32 R219, R175, 0x4, RZ ;  /* 0x00000004afdb7819 */ /* 0x000fe200000006ff */
[----:B------:R-:W-:Y:S01]  /*58a0*/  HADD2.F32 R90, -RZ, R89.H1_H1 ;  /* 0x30000059ff5a7230 */ /* 0x000fe20000004100 */
[C---:B------:R-:W-:Y:S01]  /*58b0*/  IADD3 R204, PT, PT, R190.reuse, R211, RZ ;  /* 0x000000d3becc7210 */ /* 0x040fe20007ffe0ff */
[----:B------:R-:W-:Y:S01]  /*58c0*/  HADD2.F32 R89, -RZ, R91.H0_H0 ;  /* 0x2000005bff597230 */ /* 0x000fe20000004100 */
[----:B------:R-:W-:Y:S01]  /*58d0*/  IADD3 R206, PT, PT, R190, R219, RZ ;  /* 0x000000dbbece7210 */ /* 0x000fe20007ffe0ff */
[--C-:B------:R-:W-:Y:S01]  /*58e0*/  HADD2.F32 R91, -RZ, R93.reuse.H0_H0 ;  /* 0x2000005dff5b7230 */ /* 0x100fe20000004100 */
[----:B------:R-:W-:Y:S01]  /*58f0*/  SHF.L.U32 R217, R188, 0x4, RZ ;  /* 0x00000004bcd97819 */ /* 0x000fe200000006ff */
[----:B------:R-:W-:Y:S01]  /*5900*/  HADD2.F32 R94, -RZ, R93.H1_H1 ;  /* 0x3000005dff5e7230 */ /* 0x000fe20000004100 */
[-C--:B------:R-:W-:Y:S01]  /*5910*/  F2FP.F16.E5M2.UNPACK_B R103, R153.reuse ;  /* 0x00000099ff67723e */ /* 0x080fe200020004ff */
[----:B------:R-:W-:Y:S01]  /*5920*/  HADD2.F32 R93, -RZ, R95.H0_H0 ;  /* 0x2000005fff5d7230 */ /* 0x000fe20000004100 */
[----:B------:R-:W-:Y:S01]  /*5930*/  IADD3 R205, PT, PT, R217, R204, RZ ;  /* 0x000000ccd9cd7210 */ /* 0x000fe20007ffe0ff */
[----:B------:R-:W-:Y:S01]  /*5940*/  HADD2.F32 R95, -RZ, R97.H0_H0 ;  /* 0x20000061ff5f7230 */ /* 0x000fe20000004100 */
[----:B------:R-:W-:Y:S01]  /*5950*/  F2FP.F16.E5M2.UNPACK_B R105, R153.H1 ;  /* 0x00000099ff69723e */ /* 0x000fe200030004ff */
[C---:B--2---:R-:W-:Y:S01]  /*5960*/  FMUL R0, R78.reuse, R4 ;  /* 0x000000044e007220 */ /* 0x044fe20000400000 */
[C---:B-1----:R-:W-:Y:S01]  /*5970*/  FMUL R2, R78.reuse, R5 ;  /* 0x000000054e027220 */ /* 0x042fe20000400000 */
[C---:B------:R-:W-:Y:S01]  /*5980*/  FMUL R4, R78.reuse, R8 ;  /* 0x000000084e047220 */ /* 0x040fe20000400000 */
[C---:B------:R-:W-:Y:S01]  /*5990*/  FMUL R5, R78.reuse, R9 ;  /* 0x000000094e057220 */ /* 0x040fe20000400000 */
[C---:B------:R-:W-:Y:S01]  /*59a0*/  FFMA R0, R81.reuse, R82, R0 ;  /* 0x0000005251007223 */ /* 0x040fe20000000000 */
[C---:B------:R-:W-:Y:S01]  /*59b0*/  FFMA R2, R81.reuse, R83, R2 ;  /* 0x0000005351027223 */ /* 0x040fe20000000002 */
[C---:B------:R-:W-:Y:S01]  /*59c0*/  FMUL R8, R78.reuse, R12 ;  /* 0x0000000c4e087220 */ /* 0x040fe20000400000 */
[C---:B------:R-:W-:Y:S01]  /*59d0*/  FMUL R9, R78.reuse, R13 ;  /* 0x0000000d4e097220 */ /* 0x040fe20000400000 */
[C---:B------:R-:W-:Y:S01]  /*59e0*/  FMUL R12, R78.reuse, R16 ;  /* 0x000000104e0c7220 */ /* 0x040fe20000400000 */
[C---:B------:R-:W-:Y:S01]  /*59f0*/  FMUL R13, R78.reuse, R17 ;  /* 0x000000114e0d7220 */ /* 0x040fe20000400000 */
[C---:B------:R-:W-:Y:S01]  /*5a00*/  FMUL R16, R78.reuse, R20 ;  /* 0x000000144e107220 */ /* 0x040fe20000400000 */
[C---:B------:R-:W-:Y:S01]  /*5a10*/  FMUL R17, R78.reuse, R21 ;  /* 0x000000154e117220 */ /* 0x040fe20000400000 */
[----:B------:R-:W-:Y:S02]  /*5a20*/  HADD2.F32 R104, -RZ, R103.H1_H1 ;  /* 0x30000067ff687230 */ /* 0x000fe40000004100 */
[C---:B------:R-:W-:Y:S01]  /*5a30*/  FMUL R20, R78.reuse, R24 ;  /* 0x000000184e147220 */ /* 0x040fe20000400000 */
[C---:B------:R-:W-:Y:S01]  /*5a40*/  FMUL R21, R78.reuse, R25 ;  /* 0x000000194e157220 */ /* 0x040fe20000400000 */
[C---:B------:R-:W-:Y:S01]  /*5a50*/  FMUL R24, R78.reuse, R28 ;  /* 0x0000001c4e187220 */ /* 0x040fe20000400000 */
[C---:B------:R-:W-:Y:S01]  /*5a60*/  FMUL R25, R78.reuse, R29 ;  /* 0x0000001d4e197220 */ /* 0x040fe20000400000 */
[C---:B------:R-:W-:Y:S01]  /*5a70*/  FMUL R28, R78.reuse, R32 ;  /* 0x000000204e1c7220 */ /* 0x040fe20000400000 */
[C---:B------:R-:W-:Y:S01]  /*5a80*/  FMUL R29, R78.reuse, R33 ;  /* 0x000000214e1d7220 */ /* 0x040fe20000400000 */
[C---:B------:R-:W-:Y:S01]  /*5a90*/  FMUL R32, R78.reuse, R36 ;  /* 0x000000244e207220 */ /* 0x040fe20000400000 */
[----:B------:R-:W-:Y:S01]  /*5aa0*/  F2FP.F16.E5M2.UNPACK_B R107, R154 ;  /* 0x0000009aff6b723e */ /* 0x000fe200020004ff */
[C---:B------:R-:W-:Y:S01]  /*5ab0*/  FMUL R33, R78.reuse, R37 ;  /* 0x000000254e217220 */ /* 0x040fe20000400000 */
[C---:B------:R-:W-:Y:S01]  /*5ac0*/  FMUL R36, R78.reuse, R40 ;  /* 0x000000284e247220 */ /* 0x040fe20000400000 */
[----:B------:R-:W-:Y:S01]  /*5ad0*/  F2FP.F16.E5M2.UNPACK_B R109, R154.H1 ;  /* 0x0000009aff6d723e */ /* 0x000fe200030004ff */
[C---:B------:R-:W-:Y:S01]  /*5ae0*/  FMUL R37, R78.reuse, R41 ;  /* 0x000000294e257220 */ /* 0x040fe20000400000 */
[----:B------:R-:W-:Y:S02]  /*5af0*/  HADD2.F32 R108, -RZ, R107.H1_H1 ;  /* 0x3000006bff6c7230 */ /* 0x000fe40000004100 */
        /* <DEDUP_REMOVED lines=26> */
[C---:B------:R-:W-:Y:S01]  /*5ca0*/  FFMA R3, R81.reuse, R84, R3 ;  /* 0x0000005451037223 */ /* 0x040fe20000000003 */
[C---:B------:R-:W-:Y:S01]  /*5cb0*/  FFMA R7, R81.reuse, R86, R7 ;  /* 0x0000005651077223 */ /* 0x040fe20000000007 */
[----:B------:R-:W-:Y:S01]  /*5cc0*/  F2FP.F16.E5M2.UNPACK_B R127, R159 ;  /* 0x0000009fff7f723e */ /* 0x000fe200020004ff */
[C---:B------:R-:W-:Y:S01]  /*5cd0*/  FFMA R4, R81.reuse, R85, R4 ;  /* 0x0000005551047223 */ /* 0x040fe20000000004 */
[C---:B------:R-:W-:Y:S01]  /*5ce0*/  FFMA R5, R81.reuse, R88, R5 ;  /* 0x0000005851057223 */ /* 0x040fe20000000005 */
[----:B------:R-:W-:Y:S01]  /*5cf0*/  F2FP.F16.E5M2.UNPACK_B R129, R159.H1 ;  /* 0x0000009fff81723e */ /* 0x000fe200030004ff */
[----:B------:R-:W-:Y:S01]  /*5d00*/  FFMA R6, R81, R87, R6 ;  /* 0x0000005751067223 */ /* 0x000fe20000000006 */
[----:B------:R-:W-:Y:S01]  /*5d10*/  F2FP.SATFINITE.E5M2.F32.PACK_AB_MERGE_C R185, R7, R3, RZ ;  /* 0x0000000307b9723e */ /* 0x000fe200048060ff */
[----:B------:R-:W-:Y:S02]  /*5d20*/  HADD2.F32 R124, -RZ, R123.H1_H1 ;  /* 0x3000007bff7c7230 */ /* 0x000fe40000004100 */
[----:B------:R-:W-:Y:S01]  /*5d30*/  FMUL R11, R78, R11 ;  /* 0x0000000b4e0b7220 */ /* 0x000fe20000400000 */
[----:B------:R-:W-:Y:S01]  /*5d40*/  HADD2.F32 R128, -RZ, R127.H1_H1 ;  /* 0x3000007fff807230 */ /* 0x000fe20000004100 */
[----:B------:R-:W-:Y:S01]  /*5d50*/  F2FP.SATFINITE.E5M2.F32.PACK_AB_MERGE_C R184, R2, R0, R185 ;  /* 0x0000000002b8723e */ /* 0x000fe200048060b9 */
[C---:B------:R-:W-:Y:S01]  /*5d60*/  FMUL R10, R78.reuse, R14 ;  /* 0x0000000e4e0a7220 */ /* 0x040fe20000400000 */
[C---:B------:R-:W-:Y:S01]  /*5d70*/  FFMA R11, R81.reuse, R90, R11 ;  /* 0x0000005a510b7223 */ /* 0x040fe2000000000b */
[C---:B------:R-:W-:Y:S01]  /*5d80*/  FFMA R8, R81.reuse, R89, R8 ;  /* 0x0000005951087223 */ /* 0x040fe20000000008 */
[----:B------:R-:W-:Y:S01]  /*5d90*/  FFMA R9, R81, R92, R9 ;  /* 0x0000005c51097223 */ /* 0x000fe20000000009 */
[----:B------:R-:W-:Y:S01]  /*5da0*/  F2FP.F16.E5M2.UNPACK_B R131, R160 ;  /* 0x000000a0ff83723e */ /* 0x000fe200020004ff */
[----:B------:R-:W-:Y:S01]  /*5db0*/  HADD2.F32 R98, -RZ, R97.H1_H1 ;  /* 0x30000061ff627230 */ /* 0x000fe20000004100 */
[----:B------:R-:W-:Y:S01]  /*5dc0*/  F2FP.SATFINITE.E5M2.F32.PACK_AB_MERGE_C R186, R11, R6, RZ ;  /* 0x000000060bba723e */ /* 0x000fe200048060ff */
[----:B------:R-:W-:Y:S01]  /*5dd0*/  FFMA R10, R81, R91, R10 ;  /* 0x0000005b510a7223 */ /* 0x000fe2000000000a */
[----:B------:R-:W-:Y:S02]  /*5de0*/  HADD2.F32 R97, -RZ, R99.H0_H0 ;  /* 0x20000063ff617230 */ /* 0x000fe40000004100 */
[C---:B------:R-:W-:Y:S01]  /*5df0*/  FMUL R15, R78.reuse, R15 ;  /* 0x0000000f4e0f7220 */ /* 0x040fe20000400000 */
[----:B------:R-:W-:Y:S01]  /*5e00*/  F2FP.SATFINITE.E5M2.F32.PACK_AB_MERGE_C R185, R5, R4, R186 ;  /* 0x0000000405b9723e */ /* 0x000fe200048060ba */
[----:B------:R-:W-:Y:S02]  /*5e10*/  HADD2.F32 R132, -RZ, R131.H1_H1 ;  /* 0x30000083ff847230 */ /* 0x000fe40000004100 */
[C---:B------:R-:W-:Y:S01]  /*5e20*/  FMUL R14, R78.reuse, R18 ;  /* 0x000000124e0e7220 */ /* 0x040fe20000400000 */
[C---:B------:R-:W-:Y:S01]  /*5e30*/  FFMA R15, R81.reuse, R94, R15 ;  /* 0x0000005e510f7223 */ /* 0x040fe2000000000f */
[C---:B------:R-:W-:Y:S01]  /*5e40*/  FFMA R12, R81.reuse, R93, R12 ;  /* 0x0000005d510c7223 */ /* 0x040fe2000000000c */
[----:B------:R-:W-:Y:S01]  /*5e50*/  FFMA R13, R81, R96, R13 ;  /* 0x00000060510d7223 */ /* 0x000fe2000000000d */
[----:B------:R-:W-:Y:S01]  /*5e60*/  F2FP.F16.E5M2.UNPACK_B R133, R160.H1 ;  /* 0x000000a0ff85723e */ /* 0x000fe200030004ff */
[--C-:B------:R-:W-:Y:S01]  /*5e70*/  HADD2.F32 R99, -RZ, R101.reuse.H0_H0 ;  /* 0x20000065ff637230 */ /* 0x100fe20000004100 */
[----:B------:R-:W-:Y:S01]  /*5e80*/  F2FP.SATFINITE.E5M2.F32.PACK_AB_MERGE_C R186, R15, R10, RZ ;  /* 0x0000000a0fba723e */ /* 0x000fe200048060ff */
[----:B------:R-:W-:Y:S01]  /*5e90*/  FFMA R14, R81, R95, R14 ;  /* 0x0000005f510e7223 */ /* 0x000fe2000000000e */
[C---:B------:R-:W-:Y:S01]  /*5ea0*/  FMUL R19, R78.reuse, R19 ;  /* 0x000000134e137220 */ /* 0x040fe20000400000 */
[----:B------:R-:W-:Y:S01]  /*5eb0*/  HADD2.F32 R102, -RZ, R101.H1_H1 ;  /* 0x30000065ff667230 */ /* 0x000fe20000004100 */
[----:B------:R-:W-:Y:S01]  /*5ec0*/  F2FP.SATFINITE.E5M2.F32.PACK_AB_MERGE_C R186, R9, R8, R186 ;  /* 0x0000000809ba723e */ /* 0x000fe200048060ba */
[----:B------:R-:W-:Y:S02]  /*5ed0*/  HADD2.F32 R101, -RZ, R103.H0_H0 ;  /* 0x20000067ff657230 */ /* 0x000fe40000004100 */
[C---:B------:R-:W-:Y:S01]  /*5ee0*/  FFMA R19, R81.reuse, R98, R19 ;  /* 0x0000006251137223 */ /* 0x040fe20000000013 */
[C---:B------:R-:W-:Y:S01]  /*5ef0*/  FFMA R16, R81.reuse, R97, R16 ;  /* 0x0000006151107223 */ /* 0x040fe20000000010 */
[----:B------:R-:W-:Y:S01]  /*5f00*/  FFMA R17, R81, R100, R17 ;  /* 0x0000006451117223 */ /* 0x000fe20000000011 */
[C---:B------:R-:W-:Y:S01]  /*5f10*/  FMUL R18, R78.reuse, R22 ;  /* 0x000000164e127220 */ /* 0x040fe20000400000 */
[----:B------:R-:W-:Y:S01]  /*5f20*/  F2FP.F16.E5M2.UNPACK_B R135, R161 ;  /* 0x000000a1ff87723e */ /* 0x000fe200020004ff */
        /* <DEDUP_REMOVED lines=10> */
[----:B------:R1:W-:Y:S01]  /*5fd0*/  STS.128 [R172+UR49+0x4200], R184 ;  /* 0x004200b8ac007988 */ /* 0x0003e20008000c31 */
[----:B------:R-:W-:Y:S01]  /*5fe0*/  HADD2.F32 R136, -RZ, R135.H1_H1 ;  /* 0x30000087ff887230 */ /* 0x000fe20000004100 */
[----:B------:R-:W-:Y:S01]  /*5ff0*/  F2FP.SATFINITE.E5M2.F32.PACK_AB_MERGE_C R196, R23, R18, RZ ;  /* 0x0000001217c4723e */ /* 0x000fe200048060ff */
[C---:B------:R-:W-:Y:S01]  /*6000*/  FMUL R22, R78.reuse, R26 ;  /* 0x0000001a4e167220 */ /* 0x040fe20000400000 */
[C---:B------:R-:W-:Y:S01]  /*6010*/  FMUL R27, R78.reuse, R27 ;  /* 0x0000001b4e1b7220 */ /* 0x040fe20000400000 */
[--C-:B------:R-:W-:Y:S01]  /*6020*/  HADD2.F32 R107, -RZ, R109.reuse.H0_H0 ;  /* 0x2000006dff6b7230 */ /* 0x100fe20000004100 */
[----:B------:R-:W-:Y:S01]  /*6030*/  F2FP.SATFINITE.E5M2.F32.PACK_AB_MERGE_C R196, R17, R16, R196 ;  /* 0x0000001011c4723e */ /* 0x000fe200048060c4 */
[C---:B------:R-:W-:Y:S01]  /*6040*/  FFMA R22, R81.reuse, R103, R22 ;  /* 0x0000006751167223 */ /* 0x040fe20000000016 */
[C---:B------:R-:W-:Y:S01]  /*6050*/  FFMA R27, R81.reuse, R106, R27 ;  /* 0x0000006a511b7223 */ /* 0x040fe2000000001b */
[C---:B------:R-:W-:Y:S01]  /*6060*/  FFMA R24, R81.reuse, R105, R24 ;  /* 0x0000006951187223 */ /* 0x040fe20000000018 */
[----:B------:R-:W-:Y:S01]  /*6070*/  F2FP.F16.E5M2.UNPACK_B R137, R161.H1 ;  /* 0x000000a1ff89723e */ /* 0x000fe200030004ff */
[----:B------:R-:W-:Y:S02]  /*6080*/  HADD2.F32 R110, -RZ, R109.H1_H1 ;  /* 0x3000006dff6e7230 */ /* 0x000fe40000004100 */
[----:B------:R-:W-:Y:S01]  /*6090*/  FFMA R25, R81, R108, R25 ;  /* 0x0000006c51197223 */ /* 0x000fe20000000019 */
[----:B------:R-:W-:Y:S01]  /*60a0*/  F2FP.SATFINITE.E5M2.F32.PACK_AB_MERGE_C R197, R27, R22, RZ ;  /* 0x000000161bc5723e */ /* 0x000fe200048060ff */
[----:B------:R-:W-:Y:S02]  /*60b0*/  HADD2.F32 R109, -RZ, R111.H0_H0 ;  /* 0x2000006fff6d7230 */ /* 0x000fe40000004100 */
[C---:B------:R-:W-:Y:S01]  /*60c0*/  FMUL R26, R78.reuse, R30 ;  /* 0x0000001e4e1a7220 */ /* 0x040fe20000400000 */
[C---:B------:R-:W-:Y:S01]  /*60d0*/  FMUL R31, R78.reuse, R31 ;  /* 0x0000001f4e1f7220 */ /* 0x040fe20000400000 */
[--C-:B------:R-:W-:Y:S01]  /*60e0*/  HADD2.F32 R111, -RZ, R113.reuse.H0_H0 ;  /* 0x20000071ff6f7230 */ /* 0x100fe20000004100 */
[----:B------:R-:W-:Y:S01]  /*60f0*/  F2FP.SATFINITE.E5M2.F32.PACK_AB_MERGE_C R197, R21, R20, R197 ;  /* 0x0000001415c5723e */ /* 0x000fe200048060c5 */
[C---:B------:R-:W-:Y:S01]  /*6100*/  FFMA R26, R81.reuse, R107, R26 ;  /* 0x0000006b511a7223 */ /* 0x040fe2000000001a */
[C---:B------:R-:W-:Y:S01]  /*6110*/  FFMA R31, R81.reuse, R110, R31 ;  /* 0x0000006e511f7223 */ /* 0x040fe2000000001f */
[C---:B------:R-:W-:Y:S01]  /*6120*/  FFMA R28, R81.reuse, R109, R28 ;  /* 0x0000006d511c7223 */ /* 0x040fe2000000001c */
[----:B------:R-:W-:Y:S01]  /*6130*/  F2FP.F16.E5M2.UNPACK_B R139, R162 ;  /* 0x000000a2ff8b723e */ /* 0x000fe200020004ff */
[----:B------:R-:W-:Y:S02]  /*6140*/  HADD2.F32 R114, -RZ, R113.H1_H1 ;  /* 0x30000071ff727230 */ /* 0x000fe40000004100 */
[----:B------:R-:W-:Y:S01]  /*6150*/  FFMA R29, R81, R112, R29 ;  /* 0x00000070511d7223 */ /* 0x000fe2000000001d */
[----:B------:R-:W-:Y:S01]  /*6160*/  F2FP.SATFINITE.E5M2.F32.PACK_AB_MERGE_C R198, R31, R26, RZ ;  /* 0x0000001a1fc6723e */ /* 0x000fe200048060ff */
[----:B------:R-:W-:Y:S02]  /*6170*/  HADD2.F32 R113, -RZ, R115.H0_H0 ;  /* 0x20000073ff717230 */ /* 0x000fe40000004100 */
[C---:B------:R-:W-:Y:S01]  /*6180*/  FMUL R30, R78.reuse, R34 ;  /* 0x000000224e1e7220 */ /* 0x040fe20000400000 */
[----:B------:R-:W-:Y:S01]  /*6190*/  HADD2.F32 R140, -RZ, R139.H1_H1 ;  /* 0x3000008bff8c7230 */ /* 0x000fe20000004100 */
[----:B------:R-:W-:Y:S01]  /*61a0*/  F2FP.SATFINITE.E5M2.F32.PACK_AB_MERGE_C R198, R25, R24, R198 ;  /* 0x0000001819c6723e */ /* 0x000fe200048060c6 */
[C---:B------:R-:W-:Y:S01]  /*61b0*/  FMUL R35, R78.reuse, R35 ;  /* 0x000000234e237220 */ /* 0x040fe20000400000 */
[--C-:B------:R-:W-:Y:S02]  /*61c0*/  HADD2.F32 R115, -RZ, R117.reuse.H0_H0 ;  /* 0x20000075ff737230 */ /* 0x100fe40000004100 */
[C---:B------:R-:W-:Y:S01]  /*61d0*/  FFMA R30, R81.reuse, R111, R30 ;  /* 0x0000006f511e7223 */ /* 0x040fe2000000001e */
[----:B------:R-:W-:Y:S02]  /*61e0*/  HADD2.F32 R118, -RZ, R117.H1_H1 ;  /* 0x30000075ff767230 */ /* 0x000fe40000004100 */
[C---:B------:R-:W-:Y:S01]  /*61f0*/  FFMA R35, R81.reuse, R114, R35 ;  /* 0x0000007251237223 */ /* 0x040fe20000000023 */
[C---:B------:R-:W-:Y:S01]  /*6200*/  FFMA R32, R81.reuse, R113, R32 ;  /* 0x0000007151207223 */ /* 0x040fe20000000020 */
[----:B------:R-:W-:Y:S01]  /*6210*/  F2FP.F16.E5M2.UNPACK_B R141, R162.H1 ;  /* 0x000000a2ff8d723e */ /* 0x000fe200030004ff */
[----:B------:R-:W-:Y:S01]  /*6220*/  FFMA R33, R81, R116, R33 ;  /* 0x0000007451217223 */ /* 0x000fe20000000021 */
[----:B------:R-:W-:Y:S01]  /*6230*/  HADD2.F32 R117, -RZ, R119.H0_H0 ;  /* 0x20000077ff757230 */ /* 0x000fe20000004100 */
        /* <DEDUP_REMOVED lines=9> */
[----:B------:R1:W-:Y:S01]  /*62d0*/  STS.128 [R204+0x4010], R196 ;  /* 0x004010c4cc007388 */ /* 0x0003e20000000c00 */
[----:B------:R-:W-:Y:S01]  /*62e0*/  FFMA R37, R81, R120, R37 ;  /* 0x0000007851257223 */ /* 0x000fe20000000025 */
[----:B------:R-:W-:Y:S01]  /*62f0*/  F2FP.SATFINITE.E5M2.F32.PACK_AB_MERGE_C R200, R39, R34, RZ ;  /* 0x0000002227c8723e */ /* 0x000fe200048060ff */
[----:B------:R-:W-:Y:S02]  /*6300*/  HADD2.F32 R122, -RZ, R121.H1_H1 ;  /* 0x30000079ff7a7230 */ /* 0x000fe40000004100 */
[C---:B------:R-:W-:Y:S01]  /*6310*/  FMUL R38, R78.reuse, R42 ;  /* 0x0000002a4e267220 */ /* 0x040fe20000400000 */
[----:B------:R-:W-:Y:S01]  /*6320*/  HADD2.F32 R121, -RZ, R123.H0_H0 ;  /* 0x2000007bff797230 */ /* 0x000fe20000004100 */
[----:B------:R-:W-:Y:S01]  /*6330*/  F2FP.SATFINITE.E5M2.F32.PACK_AB_MERGE_C R200, R33, R32, R200 ;  /* 0x0000002021c8723e */ /* 0x000fe200048060c8 */
[----:B------:R-:W-:Y:S02]  /*6340*/  HADD2.F32 R144, -RZ, R143.H1_H1 ;  /* 0x3000008fff907230 */ /* 0x000fe40000004100 */
[C---:B------:R-:W-:Y:S01]  /*6350*/  FFMA R38, R81.reuse, R119, R38 ;  /* 0x0000007751267223 */ /* 0x040fe20000000026 */
[C---:B------:R-:W-:Y:S01]  /*6360*/  FMUL R43, R78.reuse, R43 ;  /* 0x0000002b4e2b7220 */ /* 0x040fe20000400000 */
[--C-:B------:R-:W-:Y:S02]  /*6370*/  HADD2.F32 R123, -RZ, R125.reuse.H0_H0 ;  /* 0x2000007dff7b7230 */ /* 0x100fe40000004100 */
[C---:B------:R-:W-:Y:S01]  /*6380*/  FMUL R42, R78.reuse, R46 ;  /* 0x0000002e4e2a7220 */ /* 0x040fe20000400000 */
[----:B------:R-:W-:Y:S02]  /*6390*/  HADD2.F32 R126, -RZ, R125.H1_H1 ;  /* 0x3000007dff7e7230 */ /* 0x000fe40000004100 */
[C---:B------:R-:W-:Y:S01]  /*63a0*/  FFMA R43, R81.reuse, R122, R43 ;  /* 0x0000007a512b7223 */ /* 0x040fe2000000002b */
[----:B------:R-:W-:Y:S01]  /*63b0*/  F2FP.F16.E5M2.UNPACK_B R145, R163.H1 ;  /* 0x000000a3ff91723e */ /* 0x000fe200030004ff */
[C---:B------:R-:W-:Y:S01]  /*63c0*/  FFMA R40, R81.reuse, R121, R40 ;  /* 0x0000007951287223 */ /* 0x040fe20000000028 */
[----:B------:R-:W-:Y:S01]  /*63d0*/  FFMA R41, R81, R124, R41 ;  /* 0x0000007c51297223 */ /* 0x000fe20000000029 */
[----:B------:R-:W-:Y:S01]  /*63e0*/  ISETP.NE.AND P0, PT, R193, RZ, PT ;  /* 0x000000ffc100720c */ /* 0x000fe20003f05270 */
[----:B------:R-:W-:Y:S01]  /*63f0*/  HADD2.F32 R125, -RZ, R127.H0_H0 ;  /* 0x2000007fff7d7230 */ /* 0x000fe20000004100 */
[----:B------:R-:W-:Y:S01]  /*6400*/  F2FP.SATFINITE.E5M2.F32.PACK_AB_MERGE_C R201, R43, R38, RZ ;  /* 0x000000262bc9723e */ /* 0x000fe200048060ff */
[----:B------:R-:W-:Y:S01]  /*6410*/  FFMA R42, R81, R123, R42 ;  /* 0x0000007b512a7223 */ /* 0x000fe2000000002a */
[C---:B------:R-:W-:Y:S01]  /*6420*/  FMUL R47, R78.reuse, R47 ;  /* 0x0000002f4e2f7220 */ /* 0x040fe20000400000 */
[--C-:B------:R-:W-:Y:S01]  /*6430*/  HADD2.F32 R127, -RZ, R129.reuse.H0_H0 ;  /* 0x20000081ff7f7230 */ /* 0x100fe20000004100 */
[----:B------:R-:W-:Y:S01]  /*6440*/  F2FP.SATFINITE.E5M2.F32.PACK_AB_MERGE_C R201, R37, R36, R201 ;  /* 0x0000002425c9723e */ /* 0x000fe200048060c9 */
[----:B------:R-:W-:Y:S02]  /*6450*/  HADD2.F32 R130, -RZ, R129.H1_H1 ;  /* 0x30000081ff827230 */ /* 0x000fe40000004100 */
[C---:B------:R-:W-:Y:S01]  /*6460*/  FFMA R47, R81.reuse, R126, R47 ;  /* 0x0000007e512f7223 */ /* 0x040fe2000000002f */
[C---:B------:R-:W-:Y:S01]  /*6470*/  FFMA R44, R81.reuse, R125, R44 ;  /* 0x0000007d512c7223 */ /* 0x040fe2000000002c */
[C---:B------:R-:W-:Y:S01]  /*6480*/  FFMA R45, R81.reuse, R128, R45 ;  /* 0x00000080512d7223 */ /* 0x040fe2000000002d */
[----:B------:R-:W-:Y:S02]  /*6490*/  HADD2.F32 R129, -RZ, R131.H0_H0 ;  /* 0x20000083ff817230 */ /* 0x000fe40000004100 */
[C---:B------:R-:W-:Y:S01]  /*64a0*/  FMUL R46, R78.reuse, R50 ;  /* 0x000000324e2e7220 */ /* 0x040fe20000400000 */
[C---:B------:R-:W-:Y:S01]  /*64b0*/  FMUL R51, R78.reuse, R51 ;  /* 0x000000334e337220 */ /* 0x040fe20000400000 */
[--C-:B------:R-:W-:Y:S02]  /*64c0*/  HADD2.F32 R131, -RZ, R133.reuse.H0_H0 ;  /* 0x20000085ff837230 */ /* 0x100fe40000004100 */
[C---:B------:R-:W-:Y:S01]  /*64d0*/  FMUL R50, R78.reuse, R54 ;  /* 0x000000364e327220 */ /* 0x040fe20000400000 */
[C---:B------:R-:W-:Y:S01]  /*64e0*/  FFMA R46, R81.reuse, R127, R46 ;  /* 0x0000007f512e7223 */ /* 0x040fe2000000002e */
[----:B------:R-:W-:Y:S02]  /*64f0*/  HADD2.F32 R134, -RZ, R133.H1_H1 ;  /* 0x30000085ff867230 */ /* 0x000fe40000004100 */
[C---:B------:R-:W-:Y:S01]  /*6500*/  FFMA R51, R81.reuse, R130, R51 ;  /* 0x0000008251337223 */ /* 0x040fe20000000033 */
[----:B------:R-:W-:Y:S02]  /*6510*/  HADD2.F32 R133, -RZ, R135.H0_H0 ;  /* 0x20000087ff857230 */ /* 0x000fe40000004100 */
[C---:B------:R-:W-:Y:S01]  /*6520*/  FMUL R55, R78.reuse, R55 ;  /* 0x000000374e377220 */ /* 0x040fe20000400000 */
[C---:B------:R-:W-:Y:S01]  /*6530*/  FFMA R48, R81.reuse, R129, R48 ;  /* 0x0000008151307223 */ /* 0x040fe20000000030 */
[C---:B------:R-:W-:Y:S01]  /*6540*/  FFMA R49, R81.reuse, R132, R49 ;  /* 0x0000008451317223 */ /* 0x040fe20000000031 */
[--C-:B------:R-:W-:Y:S02]  /*6550*/  HADD2.F32 R135, -RZ, R137.reuse.H0_H0 ;  /* 0x20000089ff877230 */ /* 0x100fe40000004100 */
[C---:B------:R-:W-:Y:S01]  /*6560*/  FFMA R50, R81.reuse, R131, R50 ;  /* 0x0000008351327223 */ /* 0x040fe20000000032 */
[----:B------:R-:W-:Y:S02]  /*6570*/  HADD2.F32 R138, -RZ, R137.H1_H1 ;  /* 0x30000089ff8a7230 */ /* 0x000fe40000004100 */
[C---:B------:R-:W-:Y:S01]  /*6580*/  FMUL R54, R78.reuse, R58 ;  /* 0x0000003a4e367220 */ /* 0x040fe20000400000 */
[----:B------:R-:W-:Y:S02]  /*6590*/  HADD2.F32 R137, -RZ, R139.H0_H0 ;  /* 0x2000008bff897230 */ /* 0x000fe40000004100 */
[C---:B------:R-:W-:Y:S01]  /*65a0*/  FFMA R55, R81.reuse, R134, R55 ;  /* 0x0000008651377223 */ /* 0x040fe20000000037 */
        /* <DEDUP_REMOVED lines=16> */
[----:B------:R-:W-:Y:S01]  /*66b0*/  FFMA R63, R81, R142, R63 ;  /* 0x0000008e513f7223 */ /* 0x000fe2000000003f */
[----:B------:R-:W-:Y:S01]  /*66c0*/  FMUL R67, R78, R67 ;  /* 0x000000434e437220 */ /* 0x000fe20000400000 */
[----:B------:R-:W-:Y:S01]  /*66d0*/  F2FP.SATFINITE.E5M2.F32.PACK_AB_MERGE_C R202, R47, R42, RZ ;  /* 0x0000002a2fca723e */ /* 0x000fe200048060ff */
[----:B------:R-:W-:Y:S01]  /*66e0*/  FFMA R60, R81, R141, R60 ;  /* 0x0000008d513c7223 */ /* 0x000fe2000000003c */
[----:B------:R-:W-:Y:S01]  /*66f0*/  F2FP.SATFINITE.E5M2.F32.PACK_AB_MERGE_C R203, R51, R46, RZ ;  /* 0x0000002e33cb723e */ /* 0x000fe200048060ff */
[C---:B------:R-:W-:Y:S01]  /*6700*/  FFMA R61, R81.reuse, R144, R61 ;  /* 0x00000090513d7223 */ /* 0x040fe2000000003d */
[C---:B------:R-:W-:Y:S01]  /*6710*/  FFMA R62, R81.reuse, R143, R62 ;  /* 0x0000008f513e7223 */ /* 0x040fe2000000003e */
[----:B------:R-:W-:Y:S01]  /*6720*/  FFMA R67, R81, R146, R67 ;  /* 0x0000009251437223 */ /* 0x000fe20000000043 */
[----:B------:R-:W-:Y:S02]  /*6730*/  F2FP.SATFINITE.E5M2.F32.PACK_AB_MERGE_C R202, R41, R40, R202 ;  /* 0x0000002829ca723e */ /* 0x000fe400048060ca */
[----:B------:R-:W-:Y:S02]  /*6740*/  F2FP.SATFINITE.E5M2.F32.PACK_AB_MERGE_C R203, R45, R44, R203 ;  /* 0x0000002c2dcb723e */ /* 0x000fe400048060cb */
[----:B------:R-:W-:Y:S02]  /*6750*/  F2FP.SATFINITE.E5M2.F32.PACK_AB_MERGE_C R212, R55, R50, RZ ;  /* 0x0000003237d4723e */ /* 0x000fe400048060ff */
[----:B------:R-:W-:Y:S01]  /*6760*/  F2FP.SATFINITE.E5M2.F32.PACK_AB_MERGE_C R213, R59, R54, RZ ;  /* 0x000000363bd5723e */ /* 0x000fe200048060ff */
[----:B------:R1:W-:Y:S01]  /*6770*/  STS.128 [R206+0x4020], R200 ;  /* 0x004020c8ce007388 */ /* 0x0003e20000000c00 */
[----:B------:R-:W-:Y:S02]  /*6780*/  F2FP.SATFINITE.E5M2.F32.PACK_AB_MERGE_C R214, R63, R58, RZ ;  /* 0x0000003a3fd6723e */ /* 0x000fe400048060ff */
[----:B------:R-:W-:Y:S02]  /*6790*/  F2FP.SATFINITE.E5M2.F32.PACK_AB_MERGE_C R215, R67, R62, RZ ;  /* 0x0000003e43d7723e */ /* 0x000fe400048060ff */
[----:B------:R-:W-:Y:S02]  /*67a0*/  F2FP.SATFINITE.E5M2.F32.PACK_AB_MERGE_C R212, R49, R48, R212 ;  /* 0x0000003031d4723e */ /* 0x000fe400048060d4 */
[----:B------:R-:W-:Y:S02]  /*67b0*/  F2FP.SATFINITE.E5M2.F32.PACK_AB_MERGE_C R213, R53, R52, R213 ;  /* 0x0000003435d5723e */ /* 0x000fe400048060d5 */
[----:B------:R-:W-:Y:S02]  /*67c0*/  F2FP.SATFINITE.E5M2.F32.PACK_AB_MERGE_C R214, R57, R56, R214 ;  /* 0x0000003839d6723e */ /* 0x000fe400048060d6 */
[----:B------:R-:W-:Y:S02]  /*67d0*/  F2FP.SATFINITE.E5M2.F32.PACK_AB_MERGE_C R215, R61, R60, R215 ;  /* 0x0000003c3dd7723e */ /* 0x000fe400048060d7 */
[----:B------:R-:W-:Y:S02]  /*67e0*/  LEA R210, R181, UR49, 0x3 ;  /* 0x00000031b5d27c11 */ /* 0x000fe4000f8e18ff */
[----:B------:R-:W-:Y:S01]  /*67f0*/  @P6 SHF.L.U32 R221, R180, 0x1f, RZ ;  /* 0x0000001fb4dd6819 */ /* 0x000fe200000006ff */
[----:B------:R1:W-:Y:S01]  /*6800*/  STS.128 [R205+0x4010], R212 ;  /* 0x004010d4cd007388 */ /* 0x0003e20000000c00 */
[----:B------:R-:W-:Y:S01]  /*6810*/  @!PT LDS RZ, [RZ] ;  /* 0x00000000fffff984 */ /* 0x000fe20000000800 */
[----:B------:R-:W-:Y:S01]  /*6820*/  @!PT LDS RZ, [RZ] ;  /* 0x00000000fffff984 */ /* 0x000fe20000000800 */
[----:B------:R-:W-:Y:S01]  /*6830*/  @!PT LDS RZ, [RZ] ;  /* 0x00000000fffff984 */ /* 0x000fe20000000800 */
[----:B------:R-:W-:Y:S01]  /*6840*/  @!PT LDS RZ, [RZ] ;  /* 0x00000000fffff984 */ /* 0x000fe20000000800 */
[----:B------:R2:W-:Y:S07]  /*6850*/  MEMBAR.ALL.CTA ;  /* 0x0000000000007992 */ /* 0x0005ee0000008000 */
[----:B--2---:R-:W2:Y:S02]  /*6860*/  FENCE.VIEW.ASYNC.S ;  /* 0x00000000000073c6 */ /* 0x004ea40000000000 */
[----:B--2---:R-:W-:Y:S06]  /*6870*/  BAR.SYNC.DEFER_BLOCKING 0x1, 0x80 ;  /* 0x0042000000007b1d */ /* 0x004fec0000010000 */
[----:B------:R-:W-:Y:S05]  /*6880*/  @P0 BRA `(.L_x_95) ;  /* 0x0000000000280947 */ /* 0x000fea0003800000 */
[----:B------:R-:W-:Y:S02]  /*6890*/  UIADD3 UR4, UPT, UPT, UR49, 0x4200, URZ ;  /* 0x0000420031047890 */ /* 0x000fe4000fffe0ff */
[----:B------:R-:W-:Y:S01]  /*68a0*/  UIADD3 UR6, UP0, UPT, UR52, 0x680, URZ ;  /* 0x0000068034067890 */ /* 0x000fe2000ff1e0ff */
[----:B------:R-:W-:Y:S03]  /*68b0*/  UMOV UR43, UR36 ;  /* 0x00000024002b7c82 */ /* 0x000fe60008000000 */
[----:B------:R-:W-:Y:S01]  /*68c0*/  MOV R192, UR4 ;  /* 0x0000000400c07c02 */ /* 0x000fe20008000f00 */
[----:B------:R-:W-:Y:S03]  /*68d0*/  UIADD3.X UR7, UPT, UPT, URZ, UR53, URZ, UP0, !UPT ;  /* 0x00000035ff077290 */ /* 0x000fe600087fe4ff */
[----:B------:R-:W-:Y:S11]  /*68e0*/  R2UR UR40, R192 ;  /* 0x00000000c02872ca */ /* 0x000ff600000e0000 */
[----:B------:R-:W-:Y:S02]  /*68f0*/  @!UPT UIADD3 URZ, UPT, UPT, URZ, URZ, URZ ;  /* 0x000000fffffff290 */ /* 0x000fe4000fffe0ff */
[----:B------:R2:W-:Y:S01]  /*6900*/  UTMASTG.3D [UR40], [UR6] ;  /* 0x00000028060073b5 */ /* 0x0005e20008010000 */
[----:B------:R0:W-:Y:S01]  /*6910*/  UTMACMDFLUSH ;  /* 0x00000000000079b7 */ /* 0x0001e20000000000 */
[----:B--2---:R-:W-:Y:S04]  /*6920*/  DEPBAR.LE SB0, 0x1 ;  /* 0x000080400000791a */ /* 0x004fe80000000000 */
.L_x_95:
[----:B------:R-:W-:Y:S05]  /*6930*/  BSYNC.RECONVERGENT B0 ;  /* 0x0000000000007941 */ /* 0x000fea0003800200 */
.L_x_94:
[----:B------:R-:W-:Y:S06]  /*6940*/  BAR.SYNC.DEFER_BLOCKING 0x1, 0x80 ;  /* 0x0042000000007b1d */ /* 0x000fec0000010000 */
[----:B------:R-:W2:Y:S01]  /*6950*/  @P6 SYNCS.PHASECHK.TRANS64.TRYWAIT P0, [R210+URZ+0x30], R221 ;  /* 0x000030ddd20065a7 */ /* 0x000ea200080011ff */
[----:B------:R-:W-:Y:S01]  /*6960*/  BSSY B1, `(.L_x_96) ;  /* 0x0000023000017945 */ /* 0x000fe20003800000 */
[----:B--2---:R-:W-:Y:S03]  /*6970*/  @P6 SEL R208, RZ, 0x1, !P0 ;  /* 0x00000001ffd06807 */ /* 0x004fe60004000000 */
[----:B------:R-:W-:Y:S05]  /*6980*/  @!P6 BRA `(.L_x_97) ;  /* 0x000000000080e947 */ /* 0x000fea0003800000 */
[----:B------:R-:W-:Y:S01]  /*6990*/  ISETP.NE.AND P1, PT, R209, RZ, PT ;  /* 0x000000ffd100720c */ /* 0x000fe20003f25270 */
[----:B------:R-:W-:Y:S01]  /*69a0*/  BSSY B0, `(.L_x_98) ;  /* 0x000000a000007945 */ /* 0x000fe20003800000 */
[----:B------:R-:W-:Y:S11]  /*69b0*/  ISETP.NE.AND P0, PT, R208, RZ, PT ;  /* 0x000000ffd000720c */ /* 0x000ff60003f05270 */
[----:B------:R-:W-:Y:S04]  /*69c0*/  @P1 IMAD R0, R181, 0x2000, R190 ;  /* 0x00002000b5001824 */ /* 0x000fe800078e02be */
[C---:B------:R-:W-:Y:S01]  /*69d0*/  @P1 IMAD.IADD R2, R0.reuse, 0x1, R211 ;  /* 0x0000000100021824 */ /* 0x040fe200078e02d3 */
[----:B------:R-:W-:Y:S03]  /*69e0*/  @P1 IADD3 R219, PT, PT, R0, R219, RZ ;  /* 0x000000db00db1210 */ /* 0x000fe60007ffe0ff */
[----:B------:R-:W-:Y:S01]  /*69f0*/  @P1 IMAD.IADD R217, R217, 0x1, R2 ;  /* 0x00000001d9d91824 */ /* 0x000fe200078e0202 */
[----:B------:R-:W-:Y:S06]  /*6a00*/  @P0 BRA `(.L_x_99) ;  /* 0x00000000000c0947 */ /* 0x000fec0003800000 */
[----:B------:R-:W-:Y:S04]  /*6a10*/  SHF.L.U32 R3, R180, 0x1f, RZ ;  /* 0x0000001fb4037819 */ /* 0x000fe800000006ff */
[----:B------:R-:W2:Y:S02]  /*6a20*/  SYNCS.PHASECHK.TRANS64.TRYWAIT P0, [R210+URZ+0x30], R3 ;  /* 0x00003003d20075a7 */ /* 0x000ea400080011ff */
[----:B--2---:R-:W-:Y:S05]  /*6a30*/  @!P0 BRA `(.L_x_100) ;  /* 0x0000001c00a08947 */ /* 0x004fea0003800000 */
.L_x_99:
[----:B------:R-:W-:Y:S05]  /*6a40*/  BSYNC B0 ;  /* 0x0000000000007941 */ /* 0x000fea0003800000 */
.L_x_98:
[----:B------:R-:W-:Y:S01]  /*6a50*/  ISETP.NE.AND P0, PT, R209, RZ, PT ;  /* 0x000000ffd100720c */ /* 0x000fe20003f05270 */
[----:B--2---:R-:W-:Y:S02]  /*6a60*/  VIADD R210, R210, 0x40 ;  /* 0x00000040d2d27836 */ /* 0x004fe40000000000 */
[----:B------:R-:W-:Y:S02]  /*6a70*/  IMAD.U32 R3, RZ, RZ, UR37 ;  /* 0x00000025ff037e24 */ /* 0x000fe4000f8e00ff */
[----:B------:R-:W-:Y:S03]  /*6a80*/  VIADD R181, R181, 0x1 ;  /* 0x00000001b5b57836 */ /* 0x000fe60000000000 */
[----:B------:R-:W-:Y:S05]  /*6a90*/  PRMT R3, R3, 0x654, R210 ;  /* 0x0000065403037816 */ /* 0x000fea00000000d2 */
[----:B------:R2:W3:Y:S04]  /*6aa0*/  @P0 LDS.128 R148, [R0] ;  /* 0x0000000000940984 */ /* 0x0004e80000000c00 */
[----:B------:R2:W4:Y:S04]  /*6ab0*/  @P0 LDS.128 R152, [R2+0x10] ;  /* 0x0000100002980984 */ /* 0x0005280000000c00 */
        /* <DEDUP_REMOVED lines=9> */
[----:B------:R-:W-:Y:S01]  /*6b50*/  SEL R181, R181, RZ, P0 ;  /* 0x000000ffb5b57207 */ /* 0x000fe20000000000 */
[----:B-----5:R5:W-:Y:S02]  /*6b60*/  SYNCS.ARRIVE.TRANS64.RED.A1T0 RZ, [R3+URZ], RZ ;  /* 0x000000ff03ff79a7 */ /* 0x020be400081004ff */
[----:B-----5:R-:W-:Y:S04]  /*6b70*/  SEL R3, RZ, 0x1, P0 ;  /* 0x00000001ff037807 */ /* 0x020fe80000000000 */
[----:B--234-:R-:W-:Y:S02]  /*6b80*/  LOP3.LUT R180, R180, R3, RZ, 0x3c, !PT ;  /* 0x00000003b4b47212 */ /* 0x01cfe400078e3cff */
.L_x_97:
[----:B------:R-:W-:Y:S05]  /*6b90*/  BSYNC B1 ;  /* 0x0000000000017941 */ /* 0x000fea0003800000 */
.L_x_96:
[----:B------:R-:W-:Y:S05]  /*6ba0*/  VIADD R0, R80, 0x40 ;  /* 0x0000004050007836 */ /* 0x000fea0000000000 */
[----:B------:R-:W-:Y:S04]  /*6bb0*/  SHF.R.U32.HI R0, RZ, 0x15, R0 ;  /* 0x00000015ff007819 */ /* 0x000fe80000011600 */
[----:B------:R-:W-:Y:S11]  /*6bc0*/  LOP3.LUT P0, RZ, R0, 0x3, R173, 0x48, !PT ;  /* 0x0000000300ff7812 */ /* 0x000ff600078048ad */
[----:B------:R-:W-:Y:S02]  /*6bd0*/  @!UPT UIADD3 URZ, UPT, UPT, URZ, URZ, URZ ;  /* 0x000000fffffff290 */ /* 0x000fe4000fffe0ff */
[----:B------:R-:W-:Y:S05]  /*6be0*/  @!P0 BRA `(.L_x_101) ;  /* 0x0000000000408947 */ /* 0x000fea0003800000 */
[----:B------:R-:W2:Y:S01]  /*6bf0*/  LDCU.64 UR8, c[0x4][0x70] ;  /* 0x01000e00ff0877ac */ /* 0x000ea20008000a00 */
[----:B------:R-:W-:Y:S01]  /*6c00*/  MOV R3, 0x0 ;  /* 0x0000000000037802 */ /* 0x000fe20000000f00 */
[----:B------:R-:W-:Y:S02]  /*6c10*/  HFMA2 R12, -RZ, RZ, 0, 5.9604644775390625e-08 ;  /* 0x00000001ff0c7431 */ /* 0x000fe400000001ff */
[----:B------:R-:W-:Y:S02]  /*6c20*/  IMAD.MOV.U32 R8, RZ, RZ, 0x192 ;  /* 0x00000192ff087424 */ /* 0x000fe400078e00ff */
[----:B------:R-:W-:Y:S01]  /*6c30*/  IMAD.MOV.U32 R13, RZ, RZ, RZ ;  /* 0x000000ffff0d7224 */ /* 0x000fe200078e00ff */
[----:B------:R-:W3:Y:S01]  /*6c40*/  LDCU.64 UR6, c[0x4][0x78] ;  /* 0x01000f00ff0677ac */ /* 0x000ee20008000a00 */
[----:B------:R-:W4:Y:S01]  /*6c50*/  LDC.64 R2, c[0x4][R3] ;  /* 0x0100000003027b82 */ /* 0x000f220000000a00 */
[----:B------:R-:W5:Y:S01]  /*6c60*/  LDCU.64 UR4, c[0x4][0x10] ;  /* 0x01000200ff0477ac */ /* 0x000f620008000a00 */
[----:B--2---:R-:W-:Y:S01]  /*6c70*/  MOV R5, UR9 ;  /* 0x0000000900057c02 */ /* 0x004fe20008000f00 */
[----:B------:R-:W-:Y:S01]  /*6c80*/  IMAD.U32 R4, RZ, RZ, UR8 ;  /* 0x00000008ff047e24 */ /* 0x000fe2000f8e00ff */
[----:B---3--:R-:W-:Y:S01]  /*6c90*/  MOV R7, UR7 ;  /* 0x0000000700077c02 */ /* 0x008fe20008000f00 */
[----:B------:R-:W-:Y:S01]  /*6ca0*/  IMAD.U32 R6, RZ, RZ, UR6 ;  /* 0x00000006ff067e24 */ /* 0x000fe2000f8e00ff */
[----:B-----5:R-:W-:Y:S01]  /*6cb0*/  MOV R11, UR5 ;  /* 0x00000005000b7c02 */ /* 0x020fe20008000f00 */
[----:B------:R-:W-:Y:S02]  /*6cc0*/  IMAD.U32 R10, RZ, RZ, UR4 ;  /* 0x00000004ff0a7e24 */ /* 0x000fe4000f8e00ff */
[----:B------:R-:W-:Y:S07]  /*6cd0*/  LEPC R20, `(.L_x_101) ;  /* 0x000000001014794e */ /* 0x000fee0000000000 */
[----:B-1--4-:R-:W-:Y:S05]  /*6ce0*/  CALL.ABS.NOINC R2 ;  /* 0x0000000002007343 */ /* 0x012fea0003c00000 */
.L_x_101:
[----:B------:R-:W-:Y:S01]  /*6cf0*/  ISETP.NE.AND P0, PT, R193, RZ, PT ;  /* 0x000000ffc100720c */ /* 0x000fe20003f05270 */
[----:B------:R-:W-:Y:S05]  /*6d00*/  WARPSYNC.ALL ;  /* 0x0000000000007948 */ /* 0x000fea0003800000 */
[----:B------:R-:W-:Y:S01]  /*6d10*/  R2UR UR4, R80 ;  /* 0x00000000500472ca */ /* 0x000fe200000e0000 */
[----:B------:R-:W-:Y:S01]  /*6d20*/  BSSY.RECONVERGENT B0, `(.L_x_102) ;  /* 0x000011d000007945 */ /* 0x000fe20003800200 */
[----:B------:R-:W-:Y:S02]  /*6d30*/  F2FP.F16.E5M2.UNPACK_B R11, R149 ;  /* 0x00000095ff0b723e */ /* 0x000fe400020004ff */
[----:B------:R-:W-:Y:S02]  /*6d40*/  F2FP.F16.E5M2.UNPACK_B R10, R150 ;  /* 0x00000096ff0a723e */ /* 0x000fe400020004ff */
[----:B------:R-:W-:Y:S01]  /*6d50*/  F2FP.F16.E5M2.UNPACK_B R9, R151 ;  /* 0x00000097ff09723e */ /* 0x000fe200020004ff */
[--C-:B------:R-:W-:Y:S01]  /*6d60*/  HADD2.F32 R83, -RZ, R11.reuse.H0_H0 ;  /* 0x2000000bff537230 */ /* 0x100fe20000004100 */
[----:B------:R-:W-:Y:S01]  /*6d70*/  F2FP.F16.E5M2.UNPACK_B R8, R152 ;  /* 0x00000098ff08723e */ /* 0x000fe200020004ff */
[----:B------:R-:W-:Y:S01]  /*6d80*/  HADD2.F32 R84, -RZ, R11.H1_H1 ;  /* 0x3000000bff547230 */ /* 0x000fe20000004100 */
[----:B------:R-:W-:Y:S01]  /*6d90*/  F2FP.F16.E5M2.UNPACK_B R7, R153 ;  /* 0x00000099ff07723e */ /* 0x000fe200020004ff */
[--C-:B------:R-:W-:Y:S01]  /*6da0*/  HADD2.F32 R87, -RZ, R10.reuse.H0_H0 ;  /* 0x2000000aff577230 */ /* 0x100fe20000004100 */
[----:B------:R-:W-:Y:S01]  /*6db0*/  F2FP.F16.E5M2.UNPACK_B R6, R154 ;  /* 0x0000009aff06723e */ /* 0x000fe200020004ff */
[----:B------:R-:W-:Y:S01]  /*6dc0*/  HADD2.F32 R88, -RZ, R10.H1_H1 ;  /* 0x3000000aff587230 */ /* 0x000fe20000004100 */
[----:B------:R-:W-:Y:S01]  /*6dd0*/  F2FP.F16.E5M2.UNPACK_B R5, R155 ;  /* 0x0000009bff05723e */ /* 0x000fe200020004ff */
[--C-:B------:R-:W-:Y:S01]  /*6de0*/  HADD2.F32 R91, -RZ, R9.reuse.H0_H0 ;  /* 0x20000009ff5b7230 */ /* 0x100fe20000004100 */
[----:B-1----:R-:W-:Y:S01]  /*6df0*/  F2FP.F16.E5M2.UNPACK_B R4, R156 ;  /* 0x0000009cff04723e */ /* 0x002fe200020004ff */
[----:B------:R-:W-:Y:S01]  /*6e00*/  HADD2.F32 R92, -RZ, R9.H1_H1 ;  /* 0x30000009ff5c7230 */ /* 0x000fe20000004100 */
[-C--:B------:R-:W-:Y:S01]  /*6e10*/  F2FP.F16.E5M2.UNPACK_B R2, R148.reuse ;  /* 0x00000094ff02723e */ /* 0x080fe200020004ff */
[--C-:B------:R-:W-:Y:S01]  /*6e20*/  HADD2.F32 R95, -RZ, R8.reuse.H0_H0 ;  /* 0x20000008ff5f7230 */ /* 0x100fe20000004100 */
[----:B------:R-:W-:Y:S01]  /*6e30*/  F2FP.F16.E5M2.UNPACK_B R148, R148.H1 ;  /* 0x00000094ff94723e */ /* 0x000fe200030004ff */
[----:B------:R-:W-:Y:S01]  /*6e40*/  HADD2.F32 R97, -RZ, R8.H1_H1 ;  /* 0x30000008ff617230 */ /* 0x000fe20000004100 */
[----:B------:R-:W-:Y:S01]  /*6e50*/  F2FP.F16.E5M2.UNPACK_B R149, R149.H1 ;  /* 0x00000095ff95723e */ /* 0x000fe200030004ff */
[--C-:B------:R-:W-:Y:S01]  /*6e60*/  HADD2.F32 R98, -RZ, R7.reuse.H0_H0 ;  /* 0x20000007ff627230 */ /* 0x100fe20000004100 */
[----:B------:R-:W-:Y:S01]  /*6e70*/  F2FP.F16.E5M2.UNPACK_B R150, R150.H1 ;  /* 0x00000096ff96723e */ /* 0x000fe200030004ff */
[----:B------:R-:W-:Y:S01]  /*6e80*/  HADD2.F32 R101, -RZ, R7.H1_H1 ;  /* 0x30000007ff657230 */ /* 0x000fe20000004100 */
[----:B------:R-:W-:Y:S01]  /*6e90*/  F2FP.F16.E5M2.UNPACK_B R151, R151.H1 ;  /* 0x00000097ff97723e */ /* 0x000fe200030004ff */
[--C-:B------:R-:W-:Y:S01]  /*6ea0*/  HADD2.F32 R102, -RZ, R6.reuse.H0_H0 ;  /* 0x20000006ff667230 */ /* 0x100fe20000004100 */
[----:B------:R-:W-:Y:S01]  /*6eb0*/  F2FP.F16.E5M2.UNPACK_B R138, R163 ;  /* 0x000000a3ff8a723e */ /* 0x000fe200020004ff */
[----:B------:R-:W-:Y:S01]  /*6ec0*/  HADD2.F32 R105, -RZ, R6.H1_H1 ;  /* 0x30000006ff697230 */ /* 0x000fe20000004100 */
[----:B------:R-:W-:Y:S01]  /*6ed0*/  R2UR UR5, R207 ;  /* 0x00000000cf0572ca */ /* 0x000fe200000e0000 */
        /* <DEDUP_REMOVED lines=8> */
[----:B------:R-:W1:Y:S01]  /*6f60*/  LDTM.x64 R4, tmem[UR4+0x40] ;  /* 0x00004004000479ee */ /* 0x000e620008340000 */
[--C-:B------:R-:W-:Y:S01]  /*6f70*/  HADD2.F32 R0, -RZ, R2.reuse.H0_H0 ;  /* 0x20000002ff007230 */ /* 0x100fe20000004100 */
[----:B------:R-:W-:Y:S01]  /*6f80*/  NOP ;  /* 0x0000000000007918 */ /* 0x000fe20000000000 */
[----:B------:R-:W-:Y:S01]  /*6f90*/  HADD2.F32 R2, -RZ, R2.H1_H1 ;  /* 0x30000002ff027230 */ /* 0x000fe20000004100 */
[----:B------:R-:W-:Y:S01]  /*6fa0*/  UIADD3 UR5, UPT, UPT, UR5, 0xa0, URZ ;  /* 0x000000a005057890 */ /* 0x000fe2000fffe0ff */
[--C-:B------:R-:W-:Y:S01]  /*6fb0*/  HADD2.F32 R86, -RZ, R149.reuse.H1_H1 ;  /* 0x30000095ff567230 */ /* 0x100fe20000004100 */
[----:B------:R-:W-:Y:S01]  /*6fc0*/  F2FP.F16.E5M2.UNPACK_B R132, R161 ;  /* 0x000000a1ff84723e */ /* 0x000fe200020004ff */
[--C-:B------:R-:W-:Y:S01]  /*6fd0*/  HADD2.F32 R114, -RZ, R116.reuse.H0_H0 ;  /* 0x20000074ff727230 */ /* 0x100fe20000004100 */
[----:B------:R-:W-:Y:S01]  /*6fe0*/  UPRMT UR5, UR37, 0x654, UR5 ;  /* 0x0000065425057896 */ /* 0x000fe20008000005 */
[----:B------:R-:W-:Y:S01]  /*6ff0*/  HADD2.F32 R117, -RZ, R116.H1_H1 ;  /* 0x30000074ff757230 */ /* 0x000fe20000004100 */
[----:B------:R-:W-:Y:S01]  /*7000*/  F2FP.F16.E5M2.UNPACK_B R136, R162 ;  /* 0x000000a2ff88723e */ /* 0x000fe200020004ff */
[--C-:B------:R-:W-:Y:S01]  /*7010*/  HADD2.F32 R118, -RZ, R120.reuse.H0_H0 ;  /* 0x20000078ff767230 */ /* 0x100fe20000004100 */
[----:B------:R-:W-:Y:S01]  /*7020*/  F2FP.F16.E5M2.UNPACK_B R152, R152.H1 ;  /* 0x00000098ff98723e */ /* 0x000fe200030004ff */
[----:B------:R-:W-:Y:S01]  /*7030*/  HADD2.F32 R121, -RZ, R120.H1_H1 ;  /* 0x30000078ff797230 */ /* 0x000fe20000004100 */
[----:B------:R-:W-:Y:S01]  /*7040*/  F2FP.F16.E5M2.UNPACK_B R153, R153.H1 ;  /* 0x00000099ff99723e */ /* 0x000fe200030004ff */
[--C-:B------:R-:W-:Y:S01]  /*7050*/  HADD2.F32 R122, -RZ, R124.reuse.H0_H0 ;  /* 0x2000007cff7a7230 */ /* 0x100fe20000004100 */
[----:B------:R-:W-:Y:S01]  /*7060*/  F2FP.F16.E5M2.UNPACK_B R154, R154.H1 ;  /* 0x0000009aff9a723e */ /* 0x000fe200030004ff */
[----:B-1----:R-:W-:Y:S01]  /*7070*/  SYNCS.ARRIVE.TRANS64.RED.A1T0 RZ, [UR5], RZ ;  /* 0x000000ffffff79a7 */ /* 0x002fe20008100405 */
[----:B------:R-:W-:Y:S01]  /*7080*/  HADD2.F32 R125, -RZ, R124.H1_H1 ;  /* 0x3000007cff7d7230 */ /* 0x000fe20000004100 */
[----:B------:R-:W-:Y:S01]  /*7090*/  F2FP.F16.E5M2.UNPACK_B R155, R155.H1 ;  /* 0x0000009bff9b723e */ /* 0x000fe200030004ff */
[--C-:B------:R-:W-:Y:S01]  /*70a0*/  HADD2.F32 R126, -RZ, R128.reuse.H0_H0 ;  /* 0x20000080ff7e7230 */ /* 0x100fe20000004100 */
[----:B------:R-:W-:Y:S01]  /*70b0*/  F2FP.F16.E5M2.UNPACK_B R156, R156.H1 ;  /* 0x0000009cff9c723e */ /* 0x000fe200030004ff */
[----:B------:R-:W-:Y:S01]  /*70c0*/  HADD2.F32 R129, -RZ, R128.H1_H1 ;  /* 0x30000080ff817230 */ /* 0x000fe20000004100 */
[----:B------:R-:W-:Y:S01]  /*70d0*/  F2FP.F16.E5M2.UNPACK_B R157, R157.H1 ;  /* 0x0000009dff9d723e */ /* 0x000fe200030004ff */
[C---:B------:R-:W-:Y:S01]  /*70e0*/  FMUL R4, R78.reuse, R4 ;  /* 0x000000044e047220 */ /* 0x040fe20000400000 */
[C---:B------:R-:W-:Y:S01]  /*70f0*/  FMUL R5, R78.reuse, R5 ;  /* 0x000000054e057220 */ /* 0x040fe20000400000 */
[----:B------:R-:W-:Y:S02]  /*7100*/  HADD2.F32 R3, -RZ, R148.H0_H0 ;  /* 0x20000094ff037230 */ /* 0x000fe40000004100 */
        /* <DEDUP_REMOVED lines=9> */
[C---:B------:R-:W-:Y:S01]  /*71a0*/  FMUL R2, R78.reuse, R21 ;  /* 0x000000154e027220 */ /* 0x040fe20000400000 */
[C---:B------:R-:W-:Y:S01]  /*71b0*/  FMUL R21, R78.reuse, R28 ;  /* 0x0000001c4e157220 */ /* 0x040fe20000400000 */
[----:B------:R-:W-:Y:S02]  /*71c0*/  HADD2.F32 R130, -RZ, R132.H0_H0 ;  /* 0x20000084ff827230 */ /* 0x000fe40000004100 */
[C---:B------:R-:W-:Y:S01]  /*71d0*/  FMUL R6, R78.reuse, R6 ;  /* 0x000000064e067220 */ /* 0x040fe20000400000 */
[----:B------:R-:W-:Y:S02]  /*71e0*/  HADD2.F32 R82, -RZ, R148.H1_H1 ;  /* 0x30000094ff527230 */ /* 0x000fe40000004100 */
[C---:B------:R-:W-:Y:S01]  /*71f0*/  FMUL R7, R78.reuse, R7 ;  /* 0x000000074e077220 */ /* 0x040fe20000400000 */
[----:B------:R-:W-:Y:S02]  /*7200*/  HADD2.F32 R85, -RZ, R149.H0_H0 ;  /* 0x20000095ff557230 */ /* 0x000fe40000004100 */
[C---:B------:R-:W-:Y:S01]  /*7210*/  FFMA R6, R81.reuse, R3, R6 ;  /* 0x0000000351067223 */ /* 0x040fe20000000006 */
[----:B------:R-:W-:Y:S02]  /*7220*/  HADD2.F32 R133, -RZ, R132.H1_H1 ;  /* 0x30000084ff857230 */ /* 0x000fe40000004100 */
[C---:B------:R-:W-:Y:S01]  /*7230*/  FFMA R7, R81.reuse, R82, R7 ;  /* 0x0000005251077223 */ /* 0x040fe20000000007 */
[C---:B------:R-:W-:Y:S01]  /*7240*/  FFMA R8, R81.reuse, R83, R8 ;  /* 0x0000005351087223 */ /* 0x040fe20000000008 */
[C---:B------:R-:W-:Y:S01]  /*7250*/  FFMA R9, R81.reuse, R84, R9 ;  /* 0x0000005451097223 */ /* 0x040fe20000000009 */
[--C-:B------:R-:W-:Y:S02]  /*7260*/  HADD2.F32 R82, -RZ, R138.reuse.H0_H0 ;  /* 0x2000008aff527230 */ /* 0x100fe40000004100 */
[C---:B------:R-:W-:Y:S01]  /*7270*/  FMUL R10, R78.reuse, R10 ;  /* 0x0000000a4e0a7220 */ /* 0x040fe20000400000 */
[----:B------:R-:W-:Y:S02]  /*7280*/  HADD2.F32 R83, -RZ, R138.H1_H1 ;  /* 0x3000008aff537230 */ /* 0x000fe40000004100 */
[C---:B------:R-:W-:Y:S01]  /*7290*/  FMUL R11, R78.reuse, R11 ;  /* 0x0000000b4e0b7220 */ /* 0x040fe20000400000 */
[----:B------:R-:W-:Y:S02]  /*72a0*/  HADD2.F32 R89, -RZ, R150.H0_H0 ;  /* 0x20000096ff597230 */ /* 0x000fe40000004100 */
[C---:B------:R-:W-:Y:S01]  /*72b0*/  FFMA R10, R81.reuse, R85, R10 ;  /* 0x00000055510a7223 */ /* 0x040fe2000000000a */
[--C-:B------:R-:W-:Y:S02]  /*72c0*/  HADD2.F32 R134, -RZ, R136.reuse.H0_H0 ;  /* 0x20000088ff867230 */ /* 0x100fe40000004100 */
[C---:B------:R-:W-:Y:S01]  /*72d0*/  FFMA R11, R81.reuse, R86, R11 ;  /* 0x00000056510b7223 */ /* 0x040fe2000000000b */
[C---:B------:R-:W-:Y:S01]  /*72e0*/  FFMA R12, R81.reuse, R87, R12 ;  /* 0x00000057510c7223 */ /* 0x040fe2000000000c */
[----:B------:R-:W-:Y:S01]  /*72f0*/  FFMA R13, R81, R88, R13 ;  /* 0x00000058510d7223 */ /* 0x000fe2000000000d */
[----:B------:R-:W-:Y:S01]  /*7300*/  F2FP.SATFINITE.E5M2.F32.PACK_AB_MERGE_C R86, R7, R6, RZ ;  /* 0x000000060756723e */ /* 0x000fe200048060ff */
[C---:B------:R-:W-:Y:S01]  /*7310*/  FMUL R7, R78.reuse, R24 ;  /* 0x000000184e077220 */ /* 0x040fe20000400000 */
[----:B------:R-:W-:Y:S01]  /*7320*/  F2FP.SATFINITE.E5M2.F32.PACK_AB_MERGE_C R138, R11, R10, RZ ;  /* 0x0000000a0b8a723e */ /* 0x000fe200048060ff */
[C---:B------:R-:W-:Y:S01]  /*7330*/  FMUL R10, R78.reuse, R25 ;  /* 0x000000194e0a7220 */ /* 0x040fe20000400000 */
[C---:B------:R-:W-:Y:S01]  /*7340*/  FMUL R25, R78.reuse, R32 ;  /* 0x000000204e197220 */ /* 0x040fe20000400000 */
[----:B------:R-:W-:Y:S02]  /*7350*/  HADD2.F32 R137, -RZ, R136.H1_H1 ;  /* 0x30000088ff897230 */ /* 0x000fe40000004100 */
[C---:B------:R-:W-:Y:S01]  /*7360*/  FMUL R14, R78.reuse, R14 ;  /* 0x0000000e4e0e7220 */ /* 0x040fe20000400000 */
[----:B------:R-:W-:Y:S02]  /*7370*/  HADD2.F32 R90, -RZ, R150.H1_H1 ;  /* 0x30000096ff5a7230 */ /* 0x000fe40000004100 */
[C---:B------:R-:W-:Y:S01]  /*7380*/  FMUL R15, R78.reuse, R15 ;  /* 0x0000000f4e0f7220 */ /* 0x040fe20000400000 */
[--C-:B------:R-:W-:Y:S02]  /*7390*/  HADD2.F32 R93, -RZ, R151.reuse.H0_H0 ;  /* 0x20000097ff5d7230 */ /* 0x100fe40000004100 */
[C---:B------:R-:W-:Y:S01]  /*73a0*/  FFMA R14, R81.reuse, R89, R14 ;  /* 0x00000059510e7223 */ /* 0x040fe2000000000e */
[----:B------:R-:W-:Y:S02]  /*73b0*/  HADD2.F32 R94, -RZ, R151.H1_H1 ;  /* 0x30000097ff5e7230 */ /* 0x000fe40000004100 */
[C---:B------:R-:W-:Y:S01]  /*73c0*/  FFMA R15, R81.reuse, R90, R15 ;  /* 0x0000005a510f7223 */ /* 0x040fe2000000000f */
[C---:B------:R-:W-:Y:S01]  /*73d0*/  FFMA R16, R81.reuse, R91, R16 ;  /* 0x0000005b51107223 */ /* 0x040fe20000000010 */
[----:B------:R-:W-:Y:S01]  /*73e0*/  FFMA R17, R81, R92, R17 ;  /* 0x0000005c51117223 */ /* 0x000fe20000000011 */
[C---:B------:R-:W-:Y:S01]  /*73f0*/  FMUL R18, R78.reuse, R18 ;  /* 0x000000124e127220 */ /* 0x040fe20000400000 */
[C---:B------:R-:W-:Y:S01]  /*7400*/  FMUL R19, R78.reuse, R19 ;  /* 0x000000134e137220 */ /* 0x040fe20000400000 */
[--C-:B------:R-:W-:Y:S01]  /*7410*/  HADD2.F32 R96, -RZ, R152.reuse.H0_H0 ;  /* 0x20000098ff607230 */ /* 0x100fe20000004100 */
[----:B------:R-:W-:Y:S01]  /*7420*/  F2FP.SATFINITE.E5M2.F32.PACK_AB_MERGE_C R14, R15, R14, RZ ;  /* 0x0000000e0f0e723e */ /* 0x000fe200048060ff */
[C---:B------:R-:W-:Y:S01]  /*7430*/  FFMA R18, R81.reuse, R93, R18 ;  /* 0x0000005d51127223 */ /* 0x040fe20000000012 */
[C---:B------:R-:W-:Y:S01]  /*7440*/  FFMA R19, R81.reuse, R94, R19 ;  /* 0x0000005e51137223 */ /* 0x040fe20000000013 */
[C---:B------:R-:W-:Y:S01]  /*7450*/  FFMA R0, R81.reuse, R95, R0 ;  /* 0x0000005f51007223 */ /* 0x040fe20000000000 */
[----:B------:R-:W-:Y:S01]  /*7460*/  FFMA R2, R81, R97, R2 ;  /* 0x0000006151027223 */ /* 0x000fe20000000002 */
[----:B------:R-:W-:Y:S02]  /*7470*/  HADD2.F32 R99, -RZ, R152.H1_H1 ;  /* 0x30000098ff637230 */ /* 0x000fe40000004100 */
[C---:B------:R-:W-:Y:S01]  /*7480*/  FMUL R3, R78.reuse, R22 ;  /* 0x000000164e037220 */ /* 0x040fe20000400000 */
[----:B------:R-:W-:Y:S01]  /*7490*/  F2FP.SATFINITE.E5M2.F32.PACK_AB_MERGE_C R18, R19, R18, RZ ;  /* 0x000000121312723e */ /* 0x000fe200048060ff */
[C---:B------:R-:W-:Y:S01]  /*74a0*/  FMUL R22, R78.reuse, R29 ;  /* 0x0000001d4e167220 */ /* 0x040fe20000400000 */
[C---:B------:R-:W-:Y:S01]  /*74b0*/  FMUL R29, R78.reuse, R36 ;  /* 0x000000244e1d7220 */ /* 0x040fe20000400000 */
[C---:B------:R-:W-:Y:S01]  /*74c0*/  FFMA R3, R81.reuse, R96, R3 ;  /* 0x0000006051037223 */ /* 0x040fe20000000003 */
[C---:B------:R-:W-:Y:S01]  /*74d0*/  FMUL R6, R78.reuse, R23 ;  /* 0x000000174e067220 */ /* 0x040fe20000400000 */
[--C-:B------:R-:W-:Y:S02]  /*74e0*/  HADD2.F32 R100, -RZ, R153.reuse.H0_H0 ;  /* 0x20000099ff647230 */ /* 0x100fe40000004100 */
[C---:B------:R-:W-:Y:S01]  /*74f0*/  FMUL R11, R78.reuse, R26 ;  /* 0x0000001a4e0b7220 */ /* 0x040fe20000400000 */
[----:B------:R-:W-:Y:S02]  /*7500*/  HADD2.F32 R103, -RZ, R153.H1_H1 ;  /* 0x30000099ff677230 */ /* 0x000fe40000004100 */
[C---:B------:R-:W-:Y:S01]  /*7510*/  FFMA R6, R81.reuse, R99, R6 ;  /* 0x0000006351067223 */ /* 0x040fe20000000006 */
[C---:B------:R-:W-:Y:S01]  /*7520*/  FFMA R7, R81.reuse, R98, R7 ;  /* 0x0000006251077223 */ /* 0x040fe20000000007 */
[C---:B------:R-:W-:Y:S01]  /*7530*/  FFMA R10, R81.reuse, R101, R10 ;  /* 0x00000065510a7223 */ /* 0x040fe2000000000a */
[C---:B------:R-:W-:Y:S01]  /*7540*/  FFMA R11, R81.reuse, R100, R11 ;  /* 0x00000064510b7223 */ /* 0x040fe2000000000b */
[----:B------:R-:W-:Y:S01]  /*7550*/  FMUL R26, R78, R33 ;  /* 0x000000214e1a7220 */ /* 0x000fe20000400000 */
[----:B------:R-:W-:Y:S01]  /*7560*/  F2FP.SATFINITE.E5M2.F32.PACK_AB_MERGE_C R3, R6, R3, RZ ;  /* 0x000000030603723e */ /* 0x000fe200048060ff */
[C---:B------:R-:W-:Y:S01]  /*7570*/  FMUL R33, R78.reuse, R40 ;  /* 0x000000284e217220 */ /* 0x040fe20000400000 */
        /* <DEDUP_REMOVED lines=8> */
[C---:B------:R-:W-:Y:S01]  /*7600*/  FMUL R30, R78.reuse, R37 ;  /* 0x000000254e1e7220 */ /* 0x040fe20000400000 */
[C---:B------:R-:W-:Y:S01]  /*7610*/  FMUL R37, R78.reuse, R44 ;  /* 0x0000002c4e257220 */ /* 0x040fe20000400000 */
[C---:B------:R-:W-:Y:S01]  /*7620*/  FMUL R24, R78.reuse, R31 ;  /* 0x0000001f4e187220 */ /* 0x040fe20000400000 */
[----:B------:R-:W-:Y:S01]  /*7630*/  F2FP.F16.E5M2.UNPACK_B R158, R158.H1 ;  /* 0x0000009eff9e723e */ /* 0x000fe200030004ff */
[--C-:B------:R-:W-:Y:S02]  /*7640*/  HADD2.F32 R108, -RZ, R155.reuse.H0_H0 ;  /* 0x2000009bff6c7230 */ /* 0x100fe40000004100 */
[----:B------:R-:W-:Y:S01]  /*7650*/  FMUL R27, R78, R34 ;  /* 0x000000224e1b7220 */ /* 0x000fe20000400000 */
[----:B------:R-:W-:Y:S02]  /*7660*/  HADD2.F32 R111, -RZ, R155.H1_H1 ;  /* 0x3000009bff6f7230 */ /* 0x000fe40000004100 */
[C---:B------:R-:W-:Y:S01]  /*7670*/  FFMA R24, R81.reuse, R107, R24 ;  /* 0x0000006b51187223 */ /* 0x040fe20000000018 */
[----:B------:R-:W-:Y:S01]  /*7680*/  F2FP.F16.E5M2.UNPACK_B R159, R159.H1 ;  /* 0x0000009fff9f723e */ /* 0x000fe200030004ff */
[C---:B------:R-:W-:Y:S01]  /*7690*/  FFMA R25, R81.reuse, R106, R25 ;  /* 0x0000006a51197223 */ /* 0x040fe20000000019 */
[C---:B------:R-:W-:Y:S01]  /*76a0*/  FFMA R26, R81.reuse, R109, R26 ;  /* 0x0000006d511a7223 */ /* 0x040fe2000000001a */
[----:B------:R-:W-:Y:S01]  /*76b0*/  F2FP.F16.E5M2.UNPACK_B R160, R160.H1 ;  /* 0x000000a0ffa0723e */ /* 0x000fe200030004ff */
[C---:B------:R-:W-:Y:S01]  /*76c0*/  FFMA R27, R81.reuse, R108, R27 ;  /* 0x0000006c511b7223 */ /* 0x040fe2000000001b */
[----:B------:R-:W-:Y:S01]  /*76d0*/  F2FP.SATFINITE.E5M2.F32.PACK_AB_MERGE_C R6, R24, R23, RZ ;  /* 0x000000171806723e */ /* 0x000fe200048060ff */
[C---:B------:R-:W-:Y:S01]  /*76e0*/  FMUL R34, R78.reuse, R41 ;  /* 0x000000294e227220 */ /* 0x040fe20000400000 */
[C---:B------:R-:W-:Y:S01]  /*76f0*/  FMUL R41, R78.reuse, R48 ;  /* 0x000000304e297220 */ /* 0x040fe20000400000 */
[----:B------:R-:W-:Y:S01]  /*7700*/  FMUL R28, R78, R35 ;  /* 0x000000234e1c7220 */ /* 0x000fe20000400000 */
[----:B------:R-:W-:Y:S01]  /*7710*/  F2FP.F16.E5M2.UNPACK_B R161, R161.H1 ;  /* 0x000000a1ffa1723e */ /* 0x000fe200030004ff */
[--C-:B------:R-:W-:Y:S01]  /*7720*/  HADD2.F32 R112, -RZ, R156.reuse.H0_H0 ;  /* 0x2000009cff707230 */ /* 0x100fe20000004100 */
[----:B------:R-:W-:Y:S01]  /*7730*/  F2FP.SATFINITE.E5M2.F32.PACK_AB_MERGE_C R6, R22, R21, R6 ;  /* 0x000000151606723e */ /* 0x000fe20004806006 */
[C---:B------:R-:W-:Y:S01]  /*7740*/  FFMA R28, R81.reuse, R111, R28 ;  /* 0x0000006f511c7223 */ /* 0x040fe2000000001c */
[C---:B------:R-:W-:Y:S01]  /*7750*/  FFMA R29, R81.reuse, R110, R29 ;  /* 0x0000006e511d7223 */ /* 0x040fe2000000001d */
[C---:B------:R-:W-:Y:S01]  /*7760*/  FFMA R30, R81.reuse, R113, R30 ;  /* 0x00000071511e7223 */ /* 0x040fe2000000001e */
[----:B------:R-:W-:Y:S02]  /*7770*/  HADD2.F32 R115, -RZ, R156.H1_H1 ;  /* 0x3000009cff737230 */ /* 0x000fe40000004100 */
[C---:B------:R-:W-:Y:S01]  /*7780*/  FMUL R31, R78.reuse, R38 ;  /* 0x000000264e1f7220 */ /* 0x040fe20000400000 */
[----:B------:R-:W-:Y:S01]  /*7790*/  F2FP.F16.E5M2.UNPACK_B R162, R162.H1 ;  /* 0x000000a2ffa2723e */ /* 0x000fe200030004ff */
[C---:B------:R-:W-:Y:S01]  /*77a0*/  FMUL R38, R78.reuse, R45 ;  /* 0x0000002d4e267220 */ /* 0x040fe20000400000 */
[C---:B------:R-:W-:Y:S01]  /*77b0*/  FMUL R45, R78.reuse, R52 ;  /* 0x000000344e2d7220 */ /* 0x040fe20000400000 */
[----:B------:R-:W-:Y:S01]  /*77c0*/  F2FP.F16.E5M2.UNPACK_B R163, R163.H1 ;  /* 0x000000a3ffa3723e */ /* 0x000fe200030004ff */
[----:B------:R-:W-:Y:S01]  /*77d0*/  FFMA R31, R81, R112, R31 ;  /* 0x00000070511f7223 */ /* 0x000fe2000000001f */
[----:B------:R-:W-:Y:S01]  /*77e0*/  FMUL R52, R78, R59 ;  /* 0x0000003b4e347220 */ /* 0x000fe20000400000 */
[----:B------:R-:W-:Y:S01]  /*77f0*/  IADD3 R76, PT, PT, R76, 0x1, RZ ;  /* 0x000000014c4c7810 */ /* 0x000fe20007ffe0ff */
[C---:B------:R-:W-:Y:S01]  /*7800*/  FMUL R59, R78.reuse, R66 ;  /* 0x000000424e3b7220 */ /* 0x040fe20000400000 */
[----:B------:R-:W-:Y:S01]  /*7810*/  F2FP.SATFINITE.E5M2.F32.PACK_AB_MERGE_C R66, R13, R12, R14 ;  /* 0x0000000c0d42723e */ /* 0x000fe2000480600e */
[C---:B------:R-:W-:Y:S01]  /*7820*/  FMUL R32, R78.reuse, R39 ;  /* 0x000000274e207220 */ /* 0x040fe20000400000 */
[--C-:B------:R-:W-:Y:S02]  /*7830*/  HADD2.F32 R116, -RZ, R157.reuse.H0_H0 ;  /* 0x2000009dff747230 */ /* 0x100fe40000004100 */
[C---:B------:R-:W-:Y:S01]  /*7840*/  FMUL R35, R78.reuse, R42 ;  /* 0x0000002a4e237220 */ /* 0x040fe20000400000 */
[----:B------:R-:W-:Y:S02]  /*7850*/  HADD2.F32 R119, -RZ, R157.H1_H1 ;  /* 0x3000009dff777230 */ /* 0x000fe40000004100 */
[C---:B------:R-:W-:Y:S01]  /*7860*/  FFMA R32, R81.reuse, R115, R32 ;  /* 0x0000007351207223 */ /* 0x040fe20000000020 */
[----:B------:R-:W-:Y:S01]  /*7870*/  FMUL R36, R78, R43 ;  /* 0x0000002b4e247220 */ /* 0x000fe20000400000 */
[C---:B------:R-:W-:Y:S01]  /*7880*/  FFMA R33, R81.reuse, R114, R33 ;  /* 0x0000007251217223 */ /* 0x040fe20000000021 */
[C---:B------:R-:W-:Y:S01]  /*7890*/  FFMA R34, R81.reuse, R117, R34 ;  /* 0x0000007551227223 */ /* 0x040fe20000000022 */
[--C-:B------:R-:W-:Y:S01]  /*78a0*/  HADD2.F32 R120, -RZ, R158.reuse.H0_H0 ;  /* 0x2000009eff787230 */ /* 0x100fe20000004100 */
[----:B------:R-:W-:Y:S01]  /*78b0*/  F2FP.SATFINITE.E5M2.F32.PACK_AB_MERGE_C R32, R32, R31, RZ ;  /* 0x0000001f2020723e */ /* 0x000fe200048060ff */
[C---:B------:R-:W-:Y:S01]  /*78c0*/  FFMA R35, R81.reuse, R116, R35 ;  /* 0x0000007451237223 */ /* 0x040fe20000000023 */
[----:B------:R-:W-:Y:S02]  /*78d0*/  HADD2.F32 R123, -RZ, R158.H1_H1 ;  /* 0x3000009eff7b7230 */ /* 0x000fe40000004100 */
[----:B------:R-:W-:Y:S01]  /*78e0*/  FMUL R39, R78, R46 ;  /* 0x0000002e4e277220 */ /* 0x000fe20000400000 */
[----:B------:R-:W-:Y:S01]  /*78f0*/  F2FP.SATFINITE.E5M2.F32.PACK_AB_MERGE_C R32, R30, R29, R32 ;  /* 0x0000001d1e20723e */ /* 0x000fe20004806020 */
[C---:B------:R-:W-:Y:S01]  /*7900*/  FFMA R36, R81.reuse, R119, R36 ;  /* 0x0000007751247223 */ /* 0x040fe20000000024 */
[C---:B------:R-:W-:Y:S01]  /*7910*/  FMUL R40, R78.reuse, R47 ;  /* 0x0000002f4e287220 */ /* 0x040fe20000400000 */
[C---:B------:R-:W-:Y:S01]  /*7920*/  FFMA R37, R81.reuse, R118, R37 ;  /* 0x0000007651257223 */ /* 0x040fe20000000025 */
[C---:B------:R-:W-:Y:S01]  /*7930*/  FFMA R38, R81.reuse, R121, R38 ;  /* 0x0000007951267223 */ /* 0x040fe20000000026 */
[C---:B------:R-:W-:Y:S01]  /*7940*/  FMUL R42, R78.reuse, R49 ;  /* 0x000000314e2a7220 */ /* 0x040fe20000400000 */
[--C-:B------:R-:W-:Y:S02]  /*7950*/  HADD2.F32 R124, -RZ, R159.reuse.H0_H0 ;  /* 0x2000009fff7c7230 */ /* 0x100fe40000004100 */
[C---:B------:R-:W-:Y:S01]  /*7960*/  FFMA R39, R81.reuse, R120, R39 ;  /* 0x0000007851277223 */ /* 0x040fe20000000027 */
[----:B------:R-:W-:Y:S02]  /*7970*/  HADD2.F32 R127, -RZ, R159.H1_H1 ;  /* 0x3000009fff7f7230 */ /* 0x000fe40000004100 */
[C---:B------:R-:W-:Y:S01]  /*7980*/  FMUL R43, R78.reuse, R50 ;  /* 0x000000324e2b7220 */ /* 0x040fe20000400000 */
[C---:B------:R-:W-:Y:S01]  /*7990*/  FFMA R40, R81.reuse, R123, R40 ;  /* 0x0000007b51287223 */ /* 0x040fe20000000028 */
[C---:B------:R-:W-:Y:S01]  /*79a0*/  FMUL R44, R78.reuse, R51 ;  /* 0x000000334e2c7220 */ /* 0x040fe20000400000 */
[C---:B------:R-:W-:Y:S01]  /*79b0*/  FFMA R41, R81.reuse, R122, R41 ;  /* 0x0000007a51297223 */ /* 0x040fe20000000029 */
[C---:B------:R-:W-:Y:S01]  /*79c0*/  FMUL R50, R78.reuse, R57 ;  /* 0x000000394e327220 */ /* 0x040fe20000400000 */
[C---:B------:R-:W-:Y:S01]  /*79d0*/  FMUL R57, R78.reuse, R64 ;  /* 0x000000404e397220 */ /* 0x040fe20000400000 */
[----:B------:R-:W-:Y:S01]  /*79e0*/  FFMA R42, R81, R125, R42 ;  /* 0x0000007d512a7223 */ /* 0x000fe2000000002a */
[C---:B------:R-:W-:Y:S01]  /*79f0*/  FMUL R46, R78.reuse, R53 ;  /* 0x000000354e2e7220 */ /* 0x040fe20000400000 */
[--C-:B------:R-:W-:Y:S01]  /*7a00*/  HADD2.F32 R128, -RZ, R160.reuse.H0_H0 ;  /* 0x200000a0ff807230 */ /* 0x100fe20000004100 */
[----:B------:R-:W-:Y:S01]  /*7a10*/  F2FP.SATFINITE.E5M2.F32.PACK_AB_MERGE_C R64, R5, R4, R86 ;  /* 0x000000040540723e */ /* 0x000fe20004806056 */
[C---:B------:R-:W-:Y:S01]  /*7a20*/  FMUL R51, R78.reuse, R58 ;  /* 0x0000003a4e337220 */ /* 0x040fe20000400000 */
[C---:B------:R-:W-:Y:S01]  /*7a30*/  FMUL R53, R78.reuse, R60 ;  /* 0x0000003c4e357220 */ /* 0x040fe20000400000 */
[C---:B------:R-:W-:Y:S01]  /*7a40*/  FFMA R43, R81.reuse, R124, R43 ;  /* 0x0000007c512b7223 */ /* 0x040fe2000000002b */
[----:B------:R-:W-:Y:S02]  /*7a50*/  HADD2.F32 R131, -RZ, R160.H1_H1 ;  /* 0x300000a0ff837230 */ /* 0x000fe40000004100 */
[C---:B------:R-:W-:Y:S01]  /*7a60*/  FMUL R47, R78.reuse, R54 ;  /* 0x000000364e2f7220 */ /* 0x040fe20000400000 */
[C---:B------:R-:W-:Y:S01]  /*7a70*/  FMUL R58, R78.reuse, R65 ;  /* 0x000000414e3a7220 */ /* 0x040fe20000400000 */
[----:B------:R-:W-:Y:S01]  /*7a80*/  FMUL R60, R78, R67 ;  /* 0x000000434e3c7220 */ /* 0x000fe20000400000 */
[----:B------:R-:W-:Y:S01]  /*7a90*/  F2FP.SATFINITE.E5M2.F32.PACK_AB_MERGE_C R5, R20, R11, RZ ;  /* 0x0000000b1405723e */ /* 0x000fe200048060ff */
[----:B------:R-:W-:Y:S01]  /*7aa0*/  FFMA R44, R81, R127, R44 ;  /* 0x0000007f512c7223 */ /* 0x000fe2000000002c */
[C---:B------:R-:W-:Y:S01]  /*7ab0*/  FMUL R48, R78.reuse, R55 ;  /* 0x000000374e307220 */ /* 0x040fe20000400000 */
[----:B------:R-:W-:Y:S01]  /*7ac0*/  F2FP.SATFINITE.E5M2.F32.PACK_AB_MERGE_C R65, R9, R8, R138 ;  /* 0x000000080941723e */ /* 0x000fe2000480608a */
[----:B------:R-:W-:Y:S01]  /*7ad0*/  FFMA R45, R81, R126, R45 ;  /* 0x0000007e512d7223 */ /* 0x000fe2000000002d */
[----:B------:R-:W-:Y:S01]  /*7ae0*/  F2FP.SATFINITE.E5M2.F32.PACK_AB_MERGE_C R67, R17, R16, R18 ;  /* 0x000000101143723e */ /* 0x000fe20004806012 */
[----:B------:R-:W-:Y:S01]  /*7af0*/  FMUL R49, R78, R56 ;  /* 0x000000384e317220 */ /* 0x000fe20000400000 */
[C---:B------:R-:W-:Y:S01]  /*7b00*/  FFMA R46, R81.reuse, R129, R46 ;  /* 0x00000081512e7223 */ /* 0x040fe2000000002e */
[--C-:B------:R-:W-:Y:S02]  /*7b10*/  HADD2.F32 R132, -RZ, R161.reuse.H0_H0 ;  /* 0x200000a1ff847230 */ /* 0x100fe40000004100 */
[C---:B------:R-:W-:Y:S01]  /*7b20*/  FFMA R47, R81.reuse, R128, R47 ;  /* 0x00000080512f7223 */ /* 0x040fe2000000002f */
[----:B------:R1:W-:Y:S01]  /*7b30*/  STS.128 [R172+UR49+0x6200], R64 ;  /* 0x00620040ac007988 */ /* 0x0003e20008000c31 */
[----:B------:R-:W-:Y:S01]  /*7b40*/  HADD2.F32 R135, -RZ, R161.H1_H1 ;  /* 0x300000a1ff877230 */ /* 0x000fe20000004100 */
[----:B------:R-:W-:Y:S01]  /*7b50*/  F2FP.SATFINITE.E5M2.F32.PACK_AB_MERGE_C R5, R10, R7, R5 ;  /* 0x000000070a05723e */ /* 0x000fe20004806005 */
[C---:B------:R-:W-:Y:S01]  /*7b60*/  FFMA R48, R81.reuse, R131, R48 ;  /* 0x0000008351307223 */ /* 0x040fe20000000030 */
[----:B------:R-:W-:Y:S01]  /*7b70*/  F2FP.SATFINITE.E5M2.F32.PACK_AB_MERGE_C R7, R28, R27, RZ ;  /* 0x0000001b1c07723e */ /* 0x000fe200048060ff */
        /* <DEDUP_REMOVED lines=8> */
[----:B------:R-:W-:Y:S01]  /*7c00*/  FMUL R56, R78, R63 ;  /* 0x0000003f4e387220 */ /* 0x000fe20000400000 */
[----:B------:R-:W-:Y:S01]  /*7c10*/  F2FP.SATFINITE.E5M2.F32.PACK_AB_MERGE_C R4, R2, R0, R3 ;  /* 0x000000000204723e */ /* 0x000fe20004806003 */
[C---:B------:R-:W-:Y:S01]  /*7c20*/  FFMA R53, R81.reuse, R134, R53 ;  /* 0x0000008651357223 */ /* 0x040fe20000000035 */
[----:B------:R-:W-:Y:S01]  /*7c30*/  F2FP.SATFINITE.E5M2.F32.PACK_AB_MERGE_C R7, R26, R25, R7 ;  /* 0x000000191a07723e */ /* 0x000fe20004806007 */
[C---:B------:R-:W-:Y:S01]  /*7c40*/  FFMA R54, R81.reuse, R137, R54 ;  /* 0x0000008951367223 */ /* 0x040fe20000000036 */
[--C-:B------:R-:W-:Y:S02]  /*7c50*/  HADD2.F32 R84, -RZ, R163.reuse.H0_H0 ;  /* 0x200000a3ff547230 */ /* 0x100fe40000004100 */
[C---:B------:R-:W-:Y:S01]  /*7c60*/  FFMA R55, R81.reuse, R136, R55 ;  /* 0x0000008851377223 */ /* 0x040fe20000000037 */
[----:B------:R-:W-:Y:S01]  /*7c70*/  HADD2.F32 R85, -RZ, R163.H1_H1 ;  /* 0x300000a3ff557230 */ /* 0x000fe20000004100 */
[----:B------:R1:W-:Y:S01]  /*7c80*/  STS.128 [R204+0x6010], R4 ;  /* 0x00601004cc007388 */ /* 0x0003e20000000c00 */
[----:B------:R-:W-:Y:S01]  /*7c90*/  F2FP.SATFINITE.E5M2.F32.PACK_AB_MERGE_C R35, R36, R35, RZ ;  /* 0x000000232423723e */ /* 0x000fe200048060ff */
[C---:B------:R-:W-:Y:S01]  /*7ca0*/  FFMA R56, R81.reuse, R139, R56 ;  /* 0x0000008b51387223 */ /* 0x040fe20000000038 */
[----:B------:R-:W-:Y:S01]  /*7cb0*/  F2FP.SATFINITE.E5M2.F32.PACK_AB_MERGE_C R39, R40, R39, RZ ;  /* 0x000000272827723e */ /* 0x000fe200048060ff */
[C---:B------:R-:W-:Y:S01]  /*7cc0*/  FFMA R57, R81.reuse, R82, R57 ;  /* 0x0000005251397223 */ /* 0x040fe20000000039 */
[----:B------:R-:W-:Y:S01]  /*7cd0*/  F2FP.SATFINITE.E5M2.F32.PACK_AB_MERGE_C R43, R44, R43, RZ ;  /* 0x0000002b2c2b723e */ /* 0x000fe200048060ff */
[C---:B------:R-:W-:Y:S01]  /*7ce0*/  FFMA R58, R81.reuse, R83, R58 ;  /* 0x00000053513a7223 */ /* 0x040fe2000000003a */
[C---:B------:R-:W-:Y:S01]  /*7cf0*/  FFMA R59, R81.reuse, R84, R59 ;  /* 0x00000054513b7223 */ /* 0x040fe2000000003b */
[----:B------:R-:W-:Y:S01]  /*7d00*/  F2FP.SATFINITE.E5M2.F32.PACK_AB_MERGE_C R33, R34, R33, R35 ;  /* 0x000000212221723e */ /* 0x000fe20004806023 */
        /* <DEDUP_REMOVED lines=11> */
[----:B------:R-:W-:Y:S05]  /*7dc0*/  F2FP.SATFINITE.E5M2.F32.PACK_AB_MERGE_C R51, R58, R57, R59 ;  /* 0x000000393a33723e */ /* 0x000fea000480603b */
        /* <DEDUP_REMOVED lines=9> */
[----:B------:R-:W-:Y:S02]  /*7e60*/  UIADD3 UR8, UP0, UPT, UR52, 0x680, URZ ;  /* 0x0000068034087890 */ /* 0x000fe4000ff1e0ff */
[----:B------:R-:W-:Y:S02]  /*7e70*/  UIADD3 UR5, UPT, UPT, UR41, 0x40, URZ ;  /* 0x0000004029057890 */ /* 0x000fe4000fffe0ff */
[----:B------:R-:W-:Y:S02]  /*7e80*/  UIADD3 UR4, UPT, UPT, UR49, 0x6200, URZ ;  /* 0x0000620031047890 */ /* 0x000fe4000fffe0ff */
[----:B------:R-:W-:Y:S01]  /*7e90*/  UIADD3.X UR9, UPT, UPT, URZ, UR53, URZ, UP0, !UPT ;  /* 0x00000035ff097290 */ /* 0x000fe200087fe4ff */
[----:B------:R-:W-:Y:S01]  /*7ea0*/  UMOV UR6, UR42 ;  /* 0x0000002a00067c82 */ /* 0x000fe20008000000 */
[----:B------:R-:W-:Y:S07]  /*7eb0*/  UMOV UR7, UR36 ;  /* 0x0000002400077c82 */ /* 0x000fee0008000000 */
[----:B------:R2:W-:Y:S01]  /*7ec0*/  UTMASTG.3D [UR4], [UR8] ;  /* 0x00000004080073b5 */ /* 0x0005e20008010000 */
[----:B------:R0:W-:Y:S01]  /*7ed0*/  UTMACMDFLUSH ;  /* 0x00000000000079b7 */ /* 0x0001e20000000000 */
[----:B--2---:R-:W-:Y:S04]  /*7ee0*/  DEPBAR.LE SB0, 0x1 ;  /* 0x000080400000791a */ /* 0x004fe80000000000 */
.L_x_103:
[----:B------:R-:W-:Y:S05]  /*7ef0*/  BSYNC.RECONVERGENT B0 ;  /* 0x0000000000007941 */ /* 0x000fea0003800200 */
.L_x_102:
[----:B------:R-:W-:Y:S01]  /*7f00*/  BAR.SYNC.DEFER_BLOCKING 0x1, 0x80 ;  /* 0x0042000000007b1d */ /* 0x000fe20000010000 */
[----:B------:R-:W-:Y:S01]  /*7f10*/  ISETP.NE.AND P2, PT, R194, RZ, PT ;  /* 0x000000ffc200720c */ /* 0x000fe20003f45270 */
[----:B------:R-:W-:Y:S01]  /*7f20*/  IMAD.IADD R20, R75, 0x1, R147 ;  /* 0x000000014b147824 */ /* 0x000fe200078e0293 */
[----:B------:R-:W-:Y:S01]  /*7f30*/  ISETP.NE.AND P0, PT, R195, 0x2, PT ;  /* 0x00000002c300780c */ /* 0x000fe20003f05270 */
[----:B------:R-:W-:Y:S01]  /*7f40*/  IMAD.IADD R21, R77, 0x1, R170 ;  /* 0x000000014d157824 */ /* 0x000fe200078e02aa */
[----:B------:R-:W-:Y:S02]  /*7f50*/  ISETP.NE.AND P1, PT, R76, 0x4, PT ;  /* 0x000000044c00780c */ /* 0x000fe40003f25270 */
[----:B------:R-:W-:Y:S02]  /*7f60*/  SEL R3, RZ, 0x1, P0 ;  /* 0x00000001ff037807 */ /* 0x000fe40000000000 */
[----:B------:R-:W-:Y:S02]  /*7f70*/  SEL R0, RZ, 0x1, P1 ;  /* 0x00000001ff007807 */ /* 0x000fe40000800000 */
[----:B------:R-:W-:Y:S02]  /*7f80*/  LOP3.LUT R182, R182, R3, RZ, 0x3c, !PT ;  /* 0x00000003b6b67212 */ /* 0x000fe400078e3cff */
[----:B------:R-:W-:Y:S02]  /*7f90*/  LOP3.LUT R183, R183, R0, RZ, 0x3c, !PT ;  /* 0x00000000b7b77212 */ /* 0x000fe400078e3cff */
[----:B------:R-:W-:Y:S02]  /*7fa0*/  @P2 R2UR UR36, R179 ;  /* 0x00000000b32422ca */ /* 0x000fe400000e0000 */
[----:B------:R-:W-:Y:S02]  /*7fb0*/  SEL R195, R195, RZ, P0 ;  /* 0x000000ffc3c37207 */ /* 0x000fe40000000000 */
[----:B------:R-:W-:Y:S01]  /*7fc0*/  SEL R76, R76, RZ, P1 ;  /* 0x000000ff4c4c7207 */ /* 0x000fe20000800000 */
[----:B------:R-:W-:Y:S10]  /*7fd0*/  @P2 BRA `(.L_x_104) ;  /* 0xffffffc400bc2947 */ /* 0x000ff4000383ffff */
[----:B------:R-:W-:Y:S05]  /*7fe0*/  EXIT ;  /* 0x000000000000794d */ /* 0x000fea0003800000 */
.L_x_19:
[----:B--2---:R2:W1:Y:S02]  /*7ff0*/  SYNCS.PHASECHK.TRANS64.TRYWAIT P0, [R3+URZ+0xd0], R2 ;  /* 0x0000d002030075a7 */ /* 0x00446400080011ff */
[----:B-1----:R-:W-:Y:S05]  /*8000*/  @!P0 NANOSLEEP.SYNCS 0x989680 ;  /* 0x009896800000895d */ /* 0x002fea0003900000 */
[----:B------:R-:W1:Y:S02]  /*8010*/  @!P0 SYNCS.PHASECHK.TRANS64 P0, [R3+URZ+0xd0], R2 ;  /* 0x0000d002030085a7 */ /* 0x000e6400080010ff */
[----:B-1----:R-:W-:Y:S05]  /*8020*/  @!P0 BRA `(.L_x_19) ;  /* 0xfffffffc00f08947 */ /* 0x002fea000383ffff */
[----:B------:R-:W-:Y:S05]  /*8030*/  BRA `(.L_x_105) ;  /* 0xffffff9400507947 */ /* 0x000fea000383ffff */
.L_x_22:
[----:B-1----:R-:W-:-:S07]  /*8040*/  MOV R2, UR33 ;  /* 0x0000002100027c02 */ /* 0x002fce0008000f00 */
.L_x_106:
[----:B-1----:R1:W2:Y:S02]  /*8050*/  SYNCS.PHASECHK.TRANS64.TRYWAIT P0, [R2+URZ+0x18], R5 ;  /* 0x00001805020075a7 */ /* 0x0022a400080011ff */
[----:B--2---:R-:W-:Y:S05]  /*8060*/  @!P0 NANOSLEEP.SYNCS 0x989680 ;  /* 0x009896800000895d */ /* 0x004fea0003900000 */
[----:B------:R-:W2:Y:S02]  /*8070*/  @!P0 SYNCS.PHASECHK.TRANS64 P0, [R2+URZ+0x18], R5 ;  /* 0x00001805020085a7 */ /* 0x000ea400080010ff */
[----:B--2---:R-:W-:Y:S05]  /*8080*/  @!P0 BRA `(.L_x_106) ;  /* 0xfffffffc00f08947 */ /* 0x004fea000383ffff */
[----:B------:R-:W-:Y:S05]  /*8090*/  BRA `(.L_x_21) ;  /* 0xffffff9400a07947 */ /* 0x000fea000383ffff */
.L_x_28:
[----:B-1----:R-:W-:-:S07]  /*80a0*/  MOV R2, UR17 ;  /* 0x0000001100027c02 */ /* 0x002fce0008000f00 */
.L_x_107:
[----:B-1----:R1:W2:Y:S02]  /*80b0*/  SYNCS.PHASECHK.TRANS64.TRYWAIT P0, [R2+URZ+0x18], R5 ;  /* 0x00001805020075a7 */ /* 0x0022a400080011ff */
[----:B--2---:R-:W-:Y:S05]  /*80c0*/  @!P0 NANOSLEEP.SYNCS 0x989680 ;  /* 0x009896800000895d */ /* 0x004fea0003900000 */
[----:B------:R-:W2:Y:S02]  /*80d0*/  @!P0 SYNCS.PHASECHK.TRANS64 P0, [R2+URZ+0x18], R5 ;  /* 0x00001805020085a7 */ /* 0x000ea400080010ff */
[----:B--2---:R-:W-:Y:S05]  /*80e0*/  @!P0 BRA `(.L_x_107) ;  /* 0xfffffffc00f08947 */ /* 0x004fea000383ffff */
[----:B------:R-:W-:Y:S05]  /*80f0*/  BRA `(.L_x_27) ;  /* 0xffffff9800447947 */ /* 0x000fea000383ffff */
.L_x_32:
[----:B-1----:R1:W2:Y:S02]  /*8100*/  SYNCS.PHASECHK.TRANS64.TRYWAIT P0, [R2+URZ+0x60], R3 ;  /* 0x00006003020075a7 */ /* 0x0022a400080011ff */
[----:B--2---:R-:W-:Y:S05]  /*8110*/  @!P0 NANOSLEEP.SYNCS 0x989680 ;  /* 0x009896800000895d */ /* 0x004fea0003900000 */
[----:B------:R-:W2:Y:S02]  /*8120*/  @!P0 SYNCS.PHASECHK.TRANS64 P0, [R2+URZ+0x60], R3 ;  /* 0x00006003020085a7 */ /* 0x000ea400080010ff */
[----:B--2---:R-:W-:Y:S05]  /*8130*/  @!P0 BRA `(.L_x_32) ;  /* 0xfffffffc00f08947 */ /* 0x004fea000383ffff */
[----:B------:R-:W-:Y:S05]  /*8140*/  BRA `(.L_x_108) ;  /* 0xffffff9800d07947 */ /* 0x000fea000383ffff */
.L_x_36:
[----:B----4-:R-:W-:-:S07]  /*8150*/  MOV R0, UR5 ;  /* 0x0000000500007c02 */ /* 0x010fce0008000f00 */
.L_x_109:
[----:B-1----:R1:W2:Y:S02]  /*8160*/  SYNCS.PHASECHK.TRANS64.TRYWAIT P0, [R0+URZ], R3 ;  /* 0x00000003000075a7 */ /* 0x0022a400080011ff */
[----:B--2---:R-:W-:Y:S05]  /*8170*/  @!P0 NANOSLEEP.SYNCS 0x989680 ;  /* 0x009896800000895d */ /* 0x004fea0003900000 */
[----:B------:R-:W2:Y:S02]  /*8180*/  @!P0 SYNCS.PHASECHK.TRANS64 P0, [R0+URZ], R3 ;  /* 0x00000003000085a7 */ /* 0x000ea400080010ff */
[----:B--2---:R-:W-:Y:S05]  /*8190*/  @!P0 BRA `(.L_x_109) ;  /* 0xfffffffc00f08947 */ /* 0x004fea000383ffff */
[----:B------:R-:W-:Y:S05]  /*81a0*/  BRA `(.L_x_110) ;  /* 0xffffffa000407947 */ /* 0x000fea000383ffff */
.L_x_37:
[----:B----4-:R-:W-:-:S07]  /*81b0*/  MOV R0, UR5 ;  /* 0x0000000500007c02 */ /* 0x010fce0008000f00 */
.L_x_111:
[----:B-1----:R1:W2:Y:S02]  /*81c0*/  SYNCS.PHASECHK.TRANS64.TRYWAIT P0, [R0+URZ], R3 ;  /* 0x00000003000075a7 */ /* 0x0022a400080011ff */
[----:B--2---:R-:W-:Y:S05]  /*81d0*/  @!P0 NANOSLEEP.SYNCS 0x989680 ;  /* 0x009896800000895d */ /* 0x004fea0003900000 */
[----:B------:R-:W2:Y:S02]  /*81e0*/  @!P0 SYNCS.PHASECHK.TRANS64 P0, [R0+URZ], R3 ;  /* 0x00000003000085a7 */ /* 0x000ea400080010ff */
[----:B--2---:R-:W-:Y:S05]  /*81f0*/  @!P0 BRA `(.L_x_111) ;  /* 0xfffffffc00f08947 */ /* 0x004fea000383ffff */
[----:B------:R-:W-:Y:S05]  /*8200*/  BRA `(.L_x_112) ;  /* 0xffffffa0004c7947 */ /* 0x000fea000383ffff */
.L_x_40:
[----:B-1----:R1:W2:Y:S02]  /*8210*/  SYNCS.PHASECHK.TRANS64.TRYWAIT P0, [R0+URZ+0xc0], R5 ;  /* 0x0000c005000075a7 */ /* 0x0022a400080011ff */
[----:B--2---:R-:W-:Y:S05]  /*8220*/  @!P0 NANOSLEEP.SYNCS 0x989680 ;  /* 0x009896800000895d */ /* 0x004fea0003900000 */
[----:B------:R-:W2:Y:S02]  /*8230*/  @!P0 SYNCS.PHASECHK.TRANS64 P0, [R0+URZ+0xc0], R5 ;  /* 0x0000c005000085a7 */ /* 0x000ea400080010ff */
[----:B--2---:R-:W-:Y:S05]  /*8240*/  @!P0 BRA `(.L_x_40) ;  /* 0xfffffffc00f08947 */ /* 0x004fea000383ffff */
[----:B------:R-:W-:Y:S05]  /*8250*/  BRA `(.L_x_113) ;  /* 0xffffffa000a87947 */ /* 0x000fea000383ffff */
.L_x_41:
[----:B------:R-:W-:-:S07]  /*8260*/  MOV R0, UR5 ;  /* 0x0000000500007c02 */ /* 0x000fce0008000f00 */
.L_x_114:
[----:B-1----:R1:W2:Y:S02]  /*8270*/  SYNCS.PHASECHK.TRANS64.TRYWAIT P0, [R0+URZ+0x70], R5 ;  /* 0x00007005000075a7 */ /* 0x0022a400080011ff */
[----:B--2---:R-:W-:Y:S05]  /*8280*/  @!P0 NANOSLEEP.SYNCS 0x989680 ;  /* 0x009896800000895d */ /* 0x004fea0003900000 */
[----:B------:R-:W2:Y:S02]  /*8290*/  @!P0 SYNCS.PHASECHK.TRANS64 P0, [R0+URZ+0x70], R5 ;  /* 0x00007005000085a7 */ /* 0x000ea400080010ff */
[----:B--2---:R-:W-:Y:S05]  /*82a0*/  @!P0 BRA `(.L_x_114) ;  /* 0xfffffffc00f08947 */ /* 0x004fea000383ffff */
[----:B------:R-:W-:Y:S05]  /*82b0*/  BRA `(.L_x_115) ;  /* 0xffffffa000b87947 */ /* 0x000fea000383ffff */
.L_x_42:
[----:B-1----:R1:W2:Y:S02]  /*82c0*/  SYNCS.PHASECHK.TRANS64.TRYWAIT P1, [R0+URZ+0x60], R5 ;  /* 0x00006005000075a7 */ /* 0x0022a400080211ff */
[----:B--2---:R-:W-:Y:S05]  /*82d0*/  @!P1 NANOSLEEP.SYNCS 0x989680 ;  /* 0x009896800000995d */ /* 0x004fea0003900000 */
[----:B------:R-:W2:Y:S02]  /*82e0*/  @!P1 SYNCS.PHASECHK.TRANS64 P1, [R0+URZ+0x60], R5 ;  /* 0x00006005000095a7 */ /* 0x000ea400080210ff */
[----:B--2---:R-:W-:Y:S05]  /*82f0*/  @!P1 BRA `(.L_x_42) ;  /* 0xfffffffc00f09947 */ /* 0x004fea000383ffff */
[----:B------:R-:W-:Y:S05]  /*8300*/  BRA `(.L_x_116) ;  /* 0xffffffa000e87947 */ /* 0x000fea000383ffff */
.L_x_45:
[----:B------:R-:W-:-:S07]  /*8310*/  MOV R0, UR5 ;  /* 0x0000000500007c02 */ /* 0x000fce0008000f00 */
.L_x_117:
[----:B-1----:R1:W2:Y:S02]  /*8320*/  SYNCS.PHASECHK.TRANS64.TRYWAIT P0, [R0+URZ+0x70], R3 ;  /* 0x00007003000075a7 */ /* 0x0022a400080011ff */
[----:B--2---:R-:W-:Y:S05]  /*8330*/  @!P0 NANOSLEEP.SYNCS 0x989680 ;  /* 0x009896800000895d */ /* 0x004fea0003900000 */
[----:B------:R-:W2:Y:S02]  /*8340*/  @!P0 SYNCS.PHASECHK.TRANS64 P0, [R0+URZ+0x70], R3 ;  /* 0x00007003000085a7 */ /* 0x000ea400080010ff */
[----:B--2---:R-:W-:Y:S05]  /*8350*/  @!P0 BRA `(.L_x_117) ;  /* 0xfffffffc00f08947 */ /* 0x004fea000383ffff */
[----:B------:R-:W-:Y:S05]  /*8360*/  BRA `(.L_x_44) ;  /* 0xffffffa4003c7947 */ /* 0x000fea000383ffff */
.L_x_52:
[----:B-1----:R1:W2:Y:S02]  /*8370*/  SYNCS.PHASECHK.TRANS64.TRYWAIT P1, [R0+URZ+0x60], R5 ;  /* 0x00006005000075a7 */ /* 0x0022a400080211ff */
[----:B--2---:R-:W-:Y:S05]  /*8380*/  @!P1 NANOSLEEP.SYNCS 0x989680 ;  /* 0x009896800000995d */ /* 0x004fea0003900000 */
[----:B------:R-:W2:Y:S02]  /*8390*/  @!P1 SYNCS.PHASECHK.TRANS64 P1, [R0+URZ+0x60], R5 ;  /* 0x00006005000095a7 */ /* 0x000ea400080210ff */
[----:B--2---:R-:W-:Y:S05]  /*83a0*/  @!P1 BRA `(.L_x_52) ;  /* 0xfffffffc00f09947 */ /* 0x004fea000383ffff */
[----:B------:R-:W-:Y:S05]  /*83b0*/  BRA `(.L_x_118) ;  /* 0xffffffa800947947 */ /* 0x000fea000383ffff */
.L_x_53:
[----:B------:R-:W-:-:S07]  /*83c0*/  MOV R3, UR9 ;  /* 0x0000000900037c02 */ /* 0x000fce0008000f00 */
.L_x_119:
[----:B-1----:R1:W2:Y:S02]  /*83d0*/  SYNCS.PHASECHK.TRANS64.TRYWAIT P0, [R3+URZ+0xa0], R0 ;  /* 0x0000a000030075a7 */ /* 0x0022a400080011ff */
[----:B--2---:R-:W-:Y:S05]  /*83e0*/  @!P0 NANOSLEEP.SYNCS 0x989680 ;  /* 0x009896800000895d */ /* 0x004fea0003900000 */
[----:B------:R-:W2:Y:S02]  /*83f0*/  @!P0 SYNCS.PHASECHK.TRANS64 P0, [R3+URZ+0xa0], R0 ;  /* 0x0000a000030085a7 */ /* 0x000ea400080010ff */
[----:B--2---:R-:W-:Y:S05]  /*8400*/  @!P0 BRA `(.L_x_119) ;  /* 0xfffffffc00f08947 */ /* 0x004fea000383ffff */
[----:B------:R-:W-:Y:S05]  /*8410*/  BRA `(.L_x_120) ;  /* 0xffffffa800c87947 */ /* 0x000fea000383ffff */
.L_x_56:
[----:B------:R-:W-:Y:S07]  /*8420*/  MOV R0, UR7 ;  /* 0x0000000700007c02 */ /* 0x000fee0008000f00 */
.L_x_121:
[----:B-1----:R1:W2:Y:S02]  /*8430*/  SYNCS.PHASECHK.TRANS64.TRYWAIT P0, [R0+URZ], R3 ;  /* 0x00000003000075a7 */ /* 0x0022a400080011ff */
[----:B--2---:R-:W-:Y:S05]  /*8440*/  @!P0 NANOSLEEP.SYNCS 0x989680 ;  /* 0x009896800000895d */ /* 0x004fea0003900000 */
[----:B------:R-:W2:Y:S02]  /*8450*/  @!P0 SYNCS.PHASECHK.TRANS64 P0, [R0+URZ], R3 ;  /* 0x00000003000085a7 */ /* 0x000ea400080010ff */
[----:B--2---:R-:W-:Y:S05]  /*8460*/  @!P0 BRA `(.L_x_121) ;  /* 0xfffffffc00f08947 */ /* 0x004fea000383ffff */
[----:B------:R-:W-:Y:S05]  /*8470*/  BRA `(.L_x_55) ;  /* 0xffffffa800e87947 */ /* 0x000fea000383ffff */
.L_x_59:
[----:B------:R-:W-:-:S07]  /*8480*/  MOV R0, UR5 ;  /* 0x0000000500007c02 */ /* 0x000fce0008000f00 */
.L_x_122:
[----:B--2---:R2:W3:Y:S02]  /*8490*/  SYNCS.PHASECHK.TRANS64.TRYWAIT P0, [R0+URZ], R3 ;  /* 0x00000003000075a7 */ /* 0x0044e400080011ff */
[----:B---3--:R-:W-:Y:S05]  /*84a0*/  @!P0 NANOSLEEP.SYNCS 0x989680 ;  /* 0x009896800000895d */ /* 0x008fea0003900000 */
[----:B------:R-:W3:Y:S02]  /*84b0*/  @!P0 SYNCS.PHASECHK.TRANS64 P0, [R0+URZ], R3 ;  /* 0x00000003000085a7 */ /* 0x000ee400080010ff */
[----:B---3--:R-:W-:Y:S05]  /*84c0*/  @!P0 BRA `(.L_x_122) ;  /* 0xfffffffc00f08947 */ /* 0x008fea000383ffff */
[----:B------:R-:W-:Y:S05]  /*84d0*/  BRA `(.L_x_123) ;  /* 0xffffffac00887947 */ /* 0x000fea000383ffff */
.L_x_60:
[----:B------:R-:W-:-:S07]  /*84e0*/  MOV R0, UR5 ;  /* 0x0000000500007c02 */ /* 0x000fce0008000f00 */
.L_x_124:
[----:B--2---:R2:W3:Y:S02]  /*84f0*/  SYNCS.PHASECHK.TRANS64.TRYWAIT P0, [R0+URZ], R3 ;  /* 0x00000003000075a7 */ /* 0x0044e400080011ff */
[----:B---3--:R-:W-:Y:S05]  /*8500*/  @!P0 NANOSLEEP.SYNCS 0x989680 ;  /* 0x009896800000895d */ /* 0x008fea0003900000 */
[----:B------:R-:W3:Y:S02]  /*8510*/  @!P0 SYNCS.PHASECHK.TRANS64 P0, [R0+URZ], R3 ;  /* 0x00000003000085a7 */ /* 0x000ee400080010ff */
[----:B---3--:R-:W-:Y:S05]  /*8520*/  @!P0 BRA `(.L_x_124) ;  /* 0xfffffffc00f08947 */ /* 0x008fea000383ffff */
[----:B------:R-:W-:Y:S05]  /*8530*/  BRA `(.L_x_125) ;  /* 0xffffffac00947947 */ /* 0x000fea000383ffff */
.L_x_61:
[----:B------:R-:W-:-:S07]  /*8540*/  MOV R0, UR5 ;  /* 0x0000000500007c02 */ /* 0x000fce0008000f00 */
.L_x_126:
[----:B--2---:R2:W3:Y:S02]  /*8550*/  SYNCS.PHASECHK.TRANS64.TRYWAIT P0, [R0+URZ], R3 ;  /* 0x00000003000075a7 */ /* 0x0044e400080011ff */
[----:B---3--:R-:W-:Y:S05]  /*8560*/  @!P0 NANOSLEEP.SYNCS 0x989680 ;  /* 0x009896800000895d */ /* 0x008fea0003900000 */
[----:B------:R-:W3:Y:S02]  /*8570*/  @!P0 SYNCS.PHASECHK.TRANS64 P0, [R0+URZ], R3 ;  /* 0x00000003000085a7 */ /* 0x000ee400080010ff */
[----:B---3--:R-:W-:Y:S05]  /*8580*/  @!P0 BRA `(.L_x_126) ;  /* 0xfffffffc00f08947 */ /* 0x008fea000383ffff */
[----:B------:R-:W-:Y:S05]  /*8590*/  BRA `(.L_x_127) ;  /* 0xffffffac00a07947 */ /* 0x000fea000383ffff */
.L_x_62:
[----:B------:R-:W-:-:S07]  /*85a0*/  MOV R0, UR7 ;  /* 0x0000000700007c02 */ /* 0x000fce0008000f00 */
.L_x_128:
[----:B--2---:R2:W3:Y:S02]  /*85b0*/  SYNCS.PHASECHK.TRANS64.TRYWAIT P0, [R0+URZ], R3 ;  /* 0x00000003000075a7 */ /* 0x0044e400080011ff */
[----:B---3--:R-:W-:Y:S05]  /*85c0*/  @!P0 NANOSLEEP.SYNCS 0x989680 ;  /* 0x009896800000895d */ /* 0x008fea0003900000 */
[----:B------:R-:W3:Y:S02]  /*85d0*/  @!P0 SYNCS.PHASECHK.TRANS64 P0, [R0+URZ], R3 ;  /* 0x00000003000085a7 */ /* 0x000ee400080010ff */
[----:B---3--:R-:W-:Y:S05]  /*85e0*/  @!P0 BRA `(.L_x_128) ;  /* 0xfffffffc00f08947 */ /* 0x008fea000383ffff */
[----:B------:R-:W-:Y:S05]  /*85f0*/  BRA `(.L_x_129) ;  /* 0xffffffac00ac7947 */ /* 0x000fea000383ffff */
.L_x_67:
[----:B--2---:R2:W3:Y:S02]  /*8600*/  SYNCS.PHASECHK.TRANS64.TRYWAIT P0, [R0+URZ+0x60], R3 ;  /* 0x00006003000075a7 */ /* 0x0044e400080011ff */
[----:B---3--:R-:W-:Y:S05]  /*8610*/  @!P0 NANOSLEEP.SYNCS 0x989680 ;  /* 0x009896800000895d */ /* 0x008fea0003900000 */
[----:B------:R-:W3:Y:S02]  /*8620*/  @!P0 SYNCS.PHASECHK.TRANS64 P0, [R0+URZ+0x60], R3 ;  /* 0x00006003000085a7 */ /* 0x000ee400080010ff */
[----:B---3--:R-:W-:Y:S05]  /*8630*/  @!P0 BRA `(.L_x_67) ;  /* 0xfffffffc00f08947 */ /* 0x008fea000383ffff */
[----:B------:R-:W-:Y:S05]  /*8640*/  BRA `(.L_x_130) ;  /* 0xffffffb000b07947 */ /* 0x000fea000383ffff */
.L_x_70:
[----:B------:R-:W-:Y:S07]  /*8650*/  MOV R0, UR7 ;  /* 0x0000000700007c02 */ /* 0x000fee0008000f00 */
.L_x_131:
[----:B--2---:R2:W3:Y:S02]  /*8660*/  SYNCS.PHASECHK.TRANS64.TRYWAIT P0, [R0+URZ+0x58], R3 ;  /* 0x00005803000075a7 */ /* 0x0044e400080011ff */
[----:B---3--:R-:W-:Y:S05]  /*8670*/  @!P0 NANOSLEEP.SYNCS 0x989680 ;  /* 0x009896800000895d */ /* 0x008fea0003900000 */
[----:B------:R-:W3:Y:S02]  /*8680*/  @!P0 SYNCS.PHASECHK.TRANS64 P0, [R0+URZ+0x58], R3 ;  /* 0x00005803000085a7 */ /* 0x000ee400080010ff */
[----:B---3--:R-:W-:Y:S05]  /*8690*/  @!P0 BRA `(.L_x_131) ;  /* 0xfffffffc00f08947 */ /* 0x008fea000383ffff */
[----:B------:R-:W-:Y:S05]  /*86a0*/  BRA `(.L_x_69) ;  /* 0xffffffb400907947 */ /* 0x000fea000383ffff */
.L_x_73:
[----:B--2---:R-:W-:Y:S07]  /*86b0*/  MOV R3, UR7 ;  /* 0x0000000700037c02 */ /* 0x004fee0008000f00 */
.L_x_132:
[----:B-1----:R1:W2:Y:S02]  /*86c0*/  SYNCS.PHASECHK.TRANS64.TRYWAIT P0, [R3+URZ+0x40], R12 ;  /* 0x0000400c030075a7 */ /* 0x0022a400080011ff */
[----:B--2---:R-:W-:Y:S05]  /*86d0*/  @!P0 NANOSLEEP.SYNCS 0x989680 ;  /* 0x009896800000895d */ /* 0x004fea0003900000 */
[----:B------:R-:W2:Y:S02]  /*86e0*/  @!P0 SYNCS.PHASECHK.TRANS64 P0, [R3+URZ+0x40], R12 ;  /* 0x0000400c030085a7 */ /* 0x000ea400080010ff */
[----:B--2---:R-:W-:Y:S05]  /*86f0*/  @!P0 BRA `(.L_x_132) ;  /* 0xfffffffc00f08947 */ /* 0x004fea000383ffff */
[----:B------:R-:W-:Y:S05]  /*8700*/  BRA `(.L_x_133) ;  /* 0xffffffb800087947 */ /* 0x000fea000383ffff */
.L_x_74:
[----:B------:R-:W-:Y:S07]  /*8710*/  MOV R3, UR7 ;  /* 0x0000000700037c02 */ /* 0x000fee0008000f00 */
.L_x_134:
[----:B-1----:R1:W2:Y:S02]  /*8720*/  SYNCS.PHASECHK.TRANS64.TRYWAIT P0, [R3+URZ+0x48], R12 ;  /* 0x0000480c030075a7 */ /* 0x0022a400080011ff */
[----:B--2---:R-:W-:Y:S05]  /*8730*/  @!P0 NANOSLEEP.SYNCS 0x989680 ;  /* 0x009896800000895d */ /* 0x004fea0003900000 */
[----:B------:R-:W2:Y:S02]  /*8740*/  @!P0 SYNCS.PHASECHK.TRANS64 P0, [R3+URZ+0x48], R12 ;  /* 0x0000480c030085a7 */ /* 0x000ea400080010ff */
[----:B--2---:R-:W-:Y:S05]  /*8750*/  @!P0 BRA `(.L_x_134) ;  /* 0xfffffffc00f08947 */ /* 0x004fea000383ffff */
[----:B------:R-:W-:Y:S05]  /*8760*/  BRA `(.L_x_135) ;  /* 0xffffffb800887947 */ /* 0x000fea000383ffff */
.L_x_76:
[----:B------:R-:W-:-:S07]  /*8770*/  MOV R0, UR7 ;  /* 0x0000000700007c02 */ /* 0x000fce0008000f00 */
.L_x_136:
[----:B-1----:R1:W3:Y:S02]  /*8780*/  SYNCS.PHASECHK.TRANS64.TRYWAIT P0, [R0+URZ+0x40], R3 ;  /* 0x00004003000075a7 */ /* 0x0022e400080011ff */
[----:B---3--:R-:W-:Y:S05]  /*8790*/  @!P0 NANOSLEEP.SYNCS 0x989680 ;  /* 0x009896800000895d */ /* 0x008fea0003900000 */
[----:B------:R-:W3:Y:S02]  /*87a0*/  @!P0 SYNCS.PHASECHK.TRANS64 P0, [R0+URZ+0x40], R3 ;  /* 0x00004003000085a7 */ /* 0x000ee400080010ff */
[----:B---3--:R-:W-:Y:S05]  /*87b0*/  @!P0 BRA `(.L_x_136) ;  /* 0xfffffffc00f08947 */ /* 0x008fea000383ffff */
[----:B------:R-:W-:Y:S05]  /*87c0*/  BRA `(.L_x_137) ;  /* 0xffffffb800f87947 */ /* 0x000fea000383ffff */
.L_x_78:
[----:B--2---:R2:W4:Y:S02]  /*87d0*/  SYNCS.PHASECHK.TRANS64.TRYWAIT P0, [R0+URZ+0x60], R3 ;  /* 0x00006003000075a7 */ /* 0x00452400080011ff */
[----:B----4-:R-:W-:Y:S05]  /*87e0*/  @!P0 NANOSLEEP.SYNCS 0x989680 ;  /* 0x009896800000895d */ /* 0x010fea0003900000 */
[----:B------:R-:W4:Y:S02]  /*87f0*/  @!P0 SYNCS.PHASECHK.TRANS64 P0, [R0+URZ+0x60], R3 ;  /* 0x00006003000085a7 */ /* 0x000f2400080010ff */
[----:B----4-:R-:W-:Y:S05]  /*8800*/  @!P0 BRA `(.L_x_78) ;  /* 0xfffffffc00f08947 */ /* 0x010fea000383ffff */
[----:B------:R-:W-:Y:S05]  /*8810*/  BRA `(.L_x_138) ;  /* 0xffffffbc00c07947 */ /* 0x000fea000383ffff */
.L_x_89:
[----:B-1----:R1:W3:Y:S02]  /*8820*/  SYNCS.PHASECHK.TRANS64.TRYWAIT P1, [R3+URZ+0x30], R0 ;  /* 0x00003000030075a7 */ /* 0x0022e400080211ff */
[----:B---3--:R-:W-:Y:S05]  /*8830*/  @!P1 NANOSLEEP.SYNCS 0x989680 ;  /* 0x009896800000995d */ /* 0x008fea0003900000 */
[----:B------:R-:W3:Y:S02]  /*8840*/  @!P1 SYNCS.PHASECHK.TRANS64 P1, [R3+URZ+0x30], R0 ;  /* 0x00003000030095a7 */ /* 0x000ee400080210ff */
[----:B---3--:R-:W-:Y:S05]  /*8850*/  @!P1 BRA `(.L_x_89) ;  /* 0xfffffffc00f09947 */ /* 0x008fea000383ffff */
[----:B------:R-:W-:Y:S05]  /*8860*/  BRA `(.L_x_88) ;  /* 0xffffffc800e47947 */ /* 0x000fea000383ffff */
.L_x_91:
[----:B-1----:R1:W4:Y:S02]  /*8870*/  SYNCS.PHASECHK.TRANS64.TRYWAIT P0, [R207+URZ+0x80], R2 ;  /* 0x00008002cf0075a7 */ /* 0x00232400080011ff */
[----:B----4-:R-:W-:Y:S05]  /*8880*/  @!P0 NANOSLEEP.SYNCS 0x989680 ;  /* 0x009896800000895d */ /* 0x010fea0003900000 */
[----:B------:R-:W4:Y:S02]  /*8890*/  @!P0 SYNCS.PHASECHK.TRANS64 P0, [R207+URZ+0x80], R2 ;  /* 0x00008002cf0085a7 */ /* 0x000f2400080010ff */
[----:B----4-:R-:W-:Y:S05]  /*88a0*/  @!P0 BRA `(.L_x_91) ;  /* 0xfffffffc00f08947 */ /* 0x010fea000383ffff */
[----:B------:R-:W-:Y:S05]  /*88b0*/  BRA `(.L_x_90) ;  /* 0xffffffcc00407947 */ /* 0x000fea000383ffff */
.L_x_100:
[----:B--2---:R2:W3:Y:S02]  /*88c0*/  SYNCS.PHASECHK.TRANS64.TRYWAIT P0, [R210+URZ+0x30], R3 ;  /* 0x00003003d20075a7 */ /* 0x0044e400080011ff */
[----:B---3--:R-:W-:Y:S05]  /*88d0*/  @!P0 NANOSLEEP.SYNCS 0x989680 ;  /* 0x009896800000895d */ /* 0x008fea0003900000 */
[----:B------:R-:W3:Y:S02]  /*88e0*/  @!P0 SYNCS.PHASECHK.TRANS64 P0, [R210+URZ+0x30], R3 ;  /* 0x00003003d20085a7 */ /* 0x000ee400080010ff */
[----:B---3--:R-:W-:Y:S05]  /*88f0*/  @!P0 BRA `(.L_x_100) ;  /* 0xfffffffc00f08947 */ /* 0x008fea000383ffff */
[----:B------:R-:W-:Y:S05]  /*8900*/  BRA `(.L_x_99) ;  /* 0xffffffe0004c7947 */ /* 0x000fea000383ffff */
        .weak           $__internal_0_$__cuda_sm10x_tcgen05_guardrail_trap_col_being_dealloced_not_returned_by_alloc
        .type           $__internal_0_$__cuda_sm10x_tcgen05_guardrail_trap_col_being_dealloced_not_returned_by_alloc,@function
        .size           $__internal_0_$__cuda_sm10x_tcgen05_guardrail_trap_col_being_dealloced_not_returned_by_alloc,($__internal_1_$__cuda_sm10x_tcgen05_guardrail_trap_phase_invalid_during_alloc - $__internal_0_$__cuda_sm10x_tcgen05_guardrail_trap_col_being_dealloced_not_returned_by_alloc)
$__internal_0_$__cuda_sm10x_tcgen05_guardrail_trap_col_being_dealloced_not_returned_by_alloc:
[----:B------:R-:W-:Y:S05]  /*8910*/  BPT.TRAP 0x1 ;  /* 0x000000040000795c */ /* 0x000fea0000300000 */
[----:B------:R-:W-:-:S04]  /*8920*/  HFMA2 R3, -RZ, RZ, 0, 0 ;  /* 0x00000000ff037431 */ /* 0x000fc800000001ff */
[----:B------:R-:W-:Y:S05]  /*8930*/  RET.REL.NODEC R2 `(_ZN7cutlass13device_kernelINS_4gemm6kernel13GemmUniversalIN4cute5tupleIJiiiiEEENS1_10collective13CollectiveMmaINS1_35MainloopSm100TmaUmmaWarpSpecializedILi3ELi2ELi4ENS5_IJNS4_1CILi1EEESB_SB_EEEEENS5_IJNSA_ILi128EEESE_NSA_ILi32EEEEEENS_12float_e5m2_tENS5_IJlSB_lEEESH_SI_NS4_8TiledMMAINS4_8MMA_AtomIJNS4_10MMA_TraitsINS4_19SM100_MMA_F8F6F4_SSEJSH_SH_fSE_SE_NS4_17integral_constantINS4_4UMMA5MajorELSP_0EEESQ_NSN_INSO_7ScaleInELSR_0EEESS_EEEEEENS4_6LayoutISC_NS5_IJNSA_ILi0EEESW_SW_EEEEENS5_IJNS4_10UnderscoreESZ_SZ_EEEEENS4_13SM90_TMA_LOADENS4_14ComposedLayoutINS4_7SwizzleILi1ELi4ELi3EEENS4_18smem_ptr_flag_bitsILi8EEENSV_INS5_IJNSA_ILi8EEESF_EEENS5_IJSF_SB_EEEEEEEvNS4_8identityES12_S1C_vS1D_EENS_8epilogue10collective18CollectiveEpilogueINS1F_23Sm100TmaWarpSpecializedILi2ELi2ELi64ELb0ELb0EEEJSG_NS5_IJNSV_ISE_SB_EENSV_INSA_ILi64EEESB_EEEEESH_SI_SH_SI_NS1F_6fusion15FusionCallbacksIS1J_NS1O_17LinearCombinationISH_fSH_fLNS_15FloatRoundStyleE2EEESG_S1N_JEEENS4_5SM1004TMEM4LOAD26SM100_TMEM_LOAD_32dp32b64xES12_NS13_INS14_ILi2ELi4ELi3EEES17_NSV_INS5_IJS18_S1L_EEENS5_IJS1L_SB_EEEEEEENS4_39AutoVectorizingCopyWithAssumedAlignmentILi128EEENS4_14SM90_TMA_STOREES22_S24_S24_EEEvvEEEEvNT_6ParamsE) ;  /* 0xffffff7402b07950 */ /* 0x000fea0003c3ffff */
        .weak           $__internal_1_$__cuda_sm10x_tcgen05_guardrail_trap_phase_invalid_during_alloc
        .type           $__internal_1_$__cuda_sm10x_tcgen05_guardrail_trap_phase_invalid_during_alloc,@function
        .size           $__internal_1_$__cuda_sm10x_tcgen05_guardrail_trap_phase_invalid_during_alloc,($__internal_2_$__cuda_sm10x_tcgen05_guardrail_trap_unallocated_columns_being_dealloced - $__internal_1_$__cuda_sm10x_tcgen05_guardrail_trap_phase_invalid_during_alloc)
$__internal_1_$__cuda_sm10x_tcgen05_guardrail_trap_phase_invalid_during_alloc:
[----:B------:R-:W-:Y:S05]  /*8940*/  BPT.TRAP 0x1 ;  /* 0x000000040000795c */ /* 0x000fea0000300000 */
[----:B------:R-:W-:-:S04]  /*8950*/  MOV R3, 0x0 ;  /* 0x0000000000037802 */ /* 0x000fc80000000f00 */
[----:B------:R-:W-:Y:S05]  /*8960*/  RET.REL.NODEC R2 `(_ZN7cutlass13device_kernelINS_4gemm6kernel13GemmUniversalIN4cute5tupleIJiiiiEEENS1_10collective13CollectiveMmaINS1_35MainloopSm100TmaUmmaWarpSpecializedILi3ELi2ELi4ENS5_IJNS4_1CILi1EEESB_SB_EEEEENS5_IJNSA_ILi128EEESE_NSA_ILi32EEEEEENS_12float_e5m2_tENS5_IJlSB_lEEESH_SI_NS4_8TiledMMAINS4_8MMA_AtomIJNS4_10MMA_TraitsINS4_19SM100_MMA_F8F6F4_SSEJSH_SH_fSE_SE_NS4_17integral_constantINS4_4UMMA5MajorELSP_0EEESQ_NSN_INSO_7ScaleInELSR_0EEESS_EEEEEENS4_6LayoutISC_NS5_IJNSA_ILi0EEESW_SW_EEEEENS5_IJNS4_10UnderscoreESZ_SZ_EEEEENS4_13SM90_TMA_LOADENS4_14ComposedLayoutINS4_7SwizzleILi1ELi4ELi3EEENS4_18smem_ptr_flag_bitsILi8EEENSV_INS5_IJNSA_ILi8EEESF_EEENS5_IJSF_SB_EEEEEEEvNS4_8identityES12_S1C_vS1D_EENS_8epilogue10collective18CollectiveEpilogueINS1F_23Sm100TmaWarpSpecializedILi2ELi2ELi64ELb0ELb0EEEJSG_NS5_IJNSV_ISE_SB_EENSV_INSA_ILi64EEESB_EEEEESH_SI_SH_SI_NS1F_6fusion15FusionCallbacksIS1J_NS1O_17LinearCombinationISH_fSH_fLNS_15FloatRoundStyleE2EEESG_S1N_JEEENS4_5SM1004TMEM4LOAD26SM100_TMEM_LOAD_32dp32b64xES12_NS13_INS14_ILi2ELi4ELi3EEES17_NSV_INS5_IJS18_S1L_EEENS5_IJS1L_SB_EEEEEEENS4_39AutoVectorizingCopyWithAssumedAlignmentILi128EEENS4_14SM90_TMA_STOREES22_S24_S24_EEEvvEEEEvNT_6ParamsE) ;  /* 0xffffff7402a47950 */ /* 0x000fea0003c3ffff */
        .weak           $__internal_2_$__cuda_sm10x_tcgen05_guardrail_trap_unallocated_columns_being_dealloced
        .type           $__internal_2_$__cuda_sm10x_tcgen05_guardrail_trap_unallocated_columns_being_dealloced,@function
        .size           $__internal_2_$__cuda_sm10x_tcgen05_guardrail_trap_unallocated_columns_being_dealloced,(.L_x_140 - $__internal_2_$__cuda_sm10x_tcgen05_guardrail_trap_unallocated_columns_being_dealloced)
$__internal_2_$__cuda_sm10x_tcgen05_guardrail_trap_unallocated_columns_being_dealloced:
[----:B------:R-:W-:Y:S05]  /*8970*/  BPT.TRAP 0x1 ;  /* 0x000000040000795c */ /* 0x000fea0000300000 */
[----:B------:R-:W-:-:S04]  /*8980*/  HFMA2 R3, -RZ, RZ, 0, 0 ;  /* 0x00000000ff037431 */ /* 0x000fc800000001ff */
[----:B------:R-:W-:Y:S05]  /*8990*/  RET.REL.NODEC R2 `(_ZN7cutlass13device_kernelINS_4gemm6kernel13GemmUniversalIN4cute5tupleIJiiiiEEENS1_10collective13CollectiveMmaINS1_35MainloopSm100TmaUmmaWarpSpecializedILi3ELi2ELi4ENS5_IJNS4_1CILi1EEESB_SB_EEEEENS5_IJNSA_ILi128EEESE_NSA_ILi32EEEEEENS_12float_e5m2_tENS5_IJlSB_lEEESH_SI_NS4_8TiledMMAINS4_8MMA_AtomIJNS4_10MMA_TraitsINS4_19SM100_MMA_F8F6F4_SSEJSH_SH_fSE_SE_NS4_17integral_constantINS4_4UMMA5MajorELSP_0EEESQ_NSN_INSO_7ScaleInELSR_0EEESS_EEEEEENS4_6LayoutISC_NS5_IJNSA_ILi0EEESW_SW_EEEEENS5_IJNS4_10UnderscoreESZ_SZ_EEEEENS4_13SM90_TMA_LOADENS4_14ComposedLayoutINS4_7SwizzleILi1ELi4ELi3EEENS4_18smem_ptr_flag_bitsILi8EEENSV_INS5_IJNSA_ILi8EEESF_EEENS5_IJSF_SB_EEEEEEEvNS4_8identityES12_S1C_vS1D_EENS_8epilogue10collective18CollectiveEpilogueINS1F_23Sm100TmaWarpSpecializedILi2ELi2ELi64ELb0ELb0EEEJSG_NS5_IJNSV_ISE_SB_EENSV_INSA_ILi64EEESB_EEEEESH_SI_SH_SI_NS1F_6fusion15FusionCallbacksIS1J_NS1O_17LinearCombinationISH_fSH_fLNS_15FloatRoundStyleE2EEESG_S1N_JEEENS4_5SM1004TMEM4LOAD26SM100_TMEM_LOAD_32dp32b64xES12_NS13_INS14_ILi2ELi4ELi3EEES17_NSV_INS5_IJS18_S1L_EEENS5_IJS1L_SB_EEEEEEENS4_39AutoVectorizingCopyWithAssumedAlignmentILi128EEENS4_14SM90_TMA_STOREES22_S24_S24_EEEvvEEEEvNT_6ParamsE) ;  /* 0xffffff7402987950 */ /* 0x000fea0003c3ffff */
.L_x_139:
[----:B------:R-:W-:-:S00]  /*89a0*/  BRA `(.L_x_139) ;  /* 0xfffffffc00fc7947 */ /* 0x000fc0000383ffff */
[----:B------:R-:W-:-:S00]  /*89b0*/  NOP ;  /* 0x0000000000007918 */ /* 0x000fc00000000000 */
        /* <DEDUP_REMOVED lines=12> */
.L_x_140:


//--------------------- .nv.global.init           --------------------------
	.section	.nv.global.init,"aw",@progbits
.nv.global.init:
	.type		$str$27,@object
	.size		$str$27,($str$28 - $str$27)
$str$27:
        /*0000*/ 	.byte	0x28, 0x61, 0x64, 0x64, 0x72, 0x65, 0x73, 0x73, 0x20, 0x26, 0x20, 0x6d, 0x61, 0x73, 0x6b, 0x29
        /*0010*/ 	.byte	0x20, 0x3d, 0x3d, 0x20, 0x30, 0x00
	.type		$str$28,@object
	.size		$str$28,($str$26 - $str$28)
$str$28:
        /*0016*/ 	.byte	0x2f, 0x74, 0x6d, 0x70, 0x2f, 0x63, 0x75, 0x74, 0x6c, 0x61, 0x73, 0x73, 0x5f, 0x73, 0x77, 0x65
        /*0026*/ 	.byte	0x65, 0x70, 0x5f, 0x73, 0x72, 0x63, 0x2f, 0x69, 0x6e, 0x63, 0x6c, 0x75, 0x64, 0x65, 0x2f, 0x63
        /*0036*/ 	.byte	0x75, 0x74, 0x65, 0x2f, 0x70, 0x6f, 0x69, 0x6e, 0x74, 0x65, 0x72, 0x5f, 0x66, 0x6c, 0x61, 0x67
        /*0046*/ 	.byte	0x67, 0x65, 0x64, 0x2e, 0x68, 0x70, 0x70, 0x00
	.type		$str$26,@object
	.size		$str$26,($str$25 - $str$26)
$str$26:
        /*004e*/ 	.byte	0x2f, 0x74, 0x6d, 0x70, 0x2f, 0x63, 0x75, 0x74, 0x6c, 0x61, 0x73, 0x73, 0x5f, 0x73, 0x77, 0x65
        /*005e*/ 	.byte	0x65, 0x70, 0x5f, 0x73, 0x72, 0x63, 0x2f, 0x69, 0x6e, 0x63, 0x6c, 0x75, 0x64, 0x65, 0x2f, 0x63
        /*006e*/ 	.byte	0x75, 0x74, 0x65, 0x2f, 0x61, 0x74, 0x6f, 0x6d, 0x2f, 0x63, 0x6f, 0x70, 0x79, 0x5f, 0x74, 0x72
        /*007e*/ 	.byte	0x61, 0x69, 0x74, 0x73, 0x5f, 0x73, 0x6d, 0x31, 0x30, 0x30, 0x2e, 0x68, 0x70, 0x70, 0x00
	.type		$str$25,@object
	.size		$str$25,(__unnamed_1 - $str$25)
$str$25:
        /*008d*/ 	.byte	0x28, 0x28, 0x75, 0x69, 0x6e, 0x74, 0x33, 0x32, 0x5f, 0x74, 0x28, 0x74, 0x68, 0x72, 0x65, 0x61
        /*009d*/ 	.byte	0x64, 0x49, 0x64, 0x78, 0x2e, 0x78, 0x29, 0x20, 0x2f, 0x20, 0x33, 0x32, 0x29, 0x20, 0x25, 0x20
        /*00ad*/ 	.byte	0x34, 0x29, 0x20, 0x3d, 0x3d, 0x20, 0x28, 0x28, 0x28, 0x74, 0x6d, 0x65, 0x6d, 0x5f, 0x61, 0x64
        /*00bd*/ 	.byte	0x64, 0x72, 0x20, 0x3e, 0x3e, 0x20, 0x31, 0x36, 0x29, 0x20, 0x2f, 0x20, 0x33, 0x32, 0x29, 0x20
        /*00cd*/ 	.byte	0x25, 0x20, 0x34, 0x29, 0x00
	.type		__unnamed_1,@object
	.size		__unnamed_1,(__unnamed_2 - __unnamed_1)
__unnamed_1:
        /*00d2*/ 	.byte	0x61, 0x75, 0x74, 0x6f, 0x20, 0x63, 0x75, 0x74, 0x65, 0x3a, 0x3a, 0x61, 0x73, 0x5f, 0x70, 0x6f
        /* <DEDUP_REMOVED lines=24> */
        /*0262*/ 	.byte	0x43, 0x3c, 0x38, 0x31, 0x39, 0x32, 0x3e, 0x3e, 0x3e, 0x3e, 0x5d, 0x00
	.type		__unnamed_2,@object
	.size		__unnamed_2,(.L_2 - __unnamed_2)
__unnamed_2:
        /* <DEDUP_REMOVED lines=42> */
        /*050e*/ 	.byte	0x3e, 0x3e, 0x3e, 0x3e, 0x5d, 0x00
.L_2:


//--------------------- .nv.shared._ZN7cutlass13device_kernelINS_4gemm6kernel13GemmUniversalIN4cute5tupleIJiiiiEEENS1_10collective13CollectiveMmaINS1_35MainloopSm100TmaUmmaWarpSpecializedILi3ELi2ELi4ENS5_IJNS4_1CILi1EEESB_SB_EEEEENS5_IJNSA_ILi128EEESE_NSA_ILi32EEEEEENS_12float_e5m2_tENS5_IJlSB_lEEESH_SI_NS4_8TiledMMAINS4_8MMA_AtomIJNS4_10MMA_TraitsINS4_19SM100_MMA_F8F6F4_SSEJSH_SH_fSE_SE_NS4_17integral_constantINS4_4UMMA5MajorELSP_0EEESQ_NSN_INSO_7ScaleInELSR_0EEESS_EEEEEENS4_6LayoutISC_NS5_IJNSA_ILi0EEESW_SW_EEEEENS5_IJNS4_10UnderscoreESZ_SZ_EEEEENS4_13SM90_TMA_LOADENS4_14ComposedLayoutINS4_7SwizzleILi1ELi4ELi3EEENS4_18smem_ptr_flag_bitsILi8EEENSV_INS5_IJNSA_ILi8EEESF_EEENS5_IJSF_SB_EEEEEEEvNS4_8identityES12_S1C_vS1D_EENS_8epilogue10collective18CollectiveEpilogueINS1F_23Sm100TmaWarpSpecializedILi2ELi2ELi64ELb0ELb0EEEJSG_NS5_IJNSV_ISE_SB_EENSV_INSA_ILi64EEESB_EEEEESH_SI_SH_SI_NS1F_6fusion15FusionCallbacksIS1J_NS1O_17LinearCombinationISH_fSH_fLNS_15FloatRoundStyleE2EEESG_S1N_JEEENS4_5SM1004TMEM4LOAD26SM100_TMEM_LOAD_32dp32b64xES12_NS13_INS14_ILi2ELi4ELi3EEES17_NSV_INS5_IJS18_S1L_EEENS5_IJS1L_SB_EEEEEEENS4_39AutoVectorizingCopyWithAssumedAlignmentILi128EEENS4_14SM90_TMA_STOREES22_S24_S24_EEEvvEEEEvNT_6ParamsE --------------------------
	.section	.nv.shared._ZN7cutlass13device_kernelINS_4gemm6kernel13GemmUniversalIN4cute5tupleIJiiiiEEENS1_10collective13CollectiveMmaINS1_35MainloopSm100TmaUmmaWarpSpecializedILi3ELi2ELi4ENS5_IJNS4_1CILi1EEESB_SB_EEEEENS5_IJNSA_ILi128EEESE_NSA_ILi32EEEEEENS_12float_e5m2_tENS5_IJlSB_lEEESH_SI_NS4_8TiledMMAINS4_8MMA_AtomIJNS4_10MMA_TraitsINS4_19SM100_MMA_F8F6F4_SSEJSH_SH_fSE_SE_NS4_17integral_constantINS4_4UMMA5MajorELSP_0EEESQ_NSN_INSO_7ScaleInELSR_0EEESS_EEEEEENS4_6LayoutISC_NS5_IJNSA_ILi0EEESW_SW_EEEEENS5_IJNS4_10UnderscoreESZ_SZ_EEEEENS4_13SM90_TMA_LOADENS4_14ComposedLayoutINS4_7SwizzleILi1ELi4ELi3EEENS4_18smem_ptr_flag_bitsILi8EEENSV_INS5_IJNSA_ILi8EEESF_EEENS5_IJSF_SB_EEEEEEEvNS4_8identityES12_S1C_vS1D_EENS_8epilogue10collective18CollectiveEpilogueINS1F_23Sm100TmaWarpSpecializedILi2ELi2ELi64ELb0ELb0EEEJSG_NS5_IJNSV_ISE_SB_EENSV_INSA_ILi64EEESB_EEEEESH_SI_SH_SI_NS1F_6fusion15FusionCallbacksIS1J_NS1O_17LinearCombinationISH_fSH_fLNS_15FloatRoundStyleE2EEESG_S1N_JEEENS4_5SM1004TMEM4LOAD26SM100_TMEM_LOAD_32dp32b64xES12_NS13_INS14_ILi2ELi4ELi3EEES17_NSV_INS5_IJS18_S1L_EEENS5_IJS1L_SB_EEEEEEENS4_39AutoVectorizingCopyWithAssumedAlignmentILi128EEENS4_14SM90_TMA_STOREES22_S24_S24_EEEvvEEEEvNT_6ParamsE,"aw",@nobits
	.sectionflags	@""
	.align	16
	.zero		1024


//--------------------- .nv.shared.reserved.0     --------------------------
	.section	.nv.shared.reserved.0,"aw",@nobits
	.weak		__nv_reservedSMEM_offset_0_alias
	.size		__nv_reservedSMEM_offset_0_alias, 0, 64
	.other		__nv_reservedSMEM_offset_0_alias,@"STO_CUDA_RESERVED_SHARED STV_DEFAULT"
__nv_reservedSMEM_offset_0_alias:
	.zero		0
.nv.shared.reserved.0:
	.zero		64
	.weak		__nv_reservedSMEM_tcgen05_partition
	.type		__nv_reservedSMEM_tcgen05_partition,@object
	.size		__nv_reservedSMEM_tcgen05_partition,(.L_0 - __nv_reservedSMEM_tcgen05_partition)
__nv_reservedSMEM_tcgen05_partition:
	.zero		32
.L_0:


//--------------------- .nv.global                --------------------------
	.section	.nv.global,"aw",@nobits
.nv.global:
	.type		_ZN39_INTERNAL_ab391c73_4_k_cu_5469c64e_80794cute1_E,@object
	.size		_ZN39_INTERNAL_ab391c73_4_k_cu_5469c64e_80794cute1_E,(_ZN39_INTERNAL_ab391c73_4_k_cu_5469c64e_80794cuda3std3__45__cpo6cbeginE - _ZN39_INTERNAL_ab391c73_4_k_cu_5469c64e_80794cute1_E)
_ZN39_INTERNAL_ab391c73_4_k_cu_5469c64e_80794cute1_E:
	.zero		1
	.type		_ZN39_INTERNAL_ab391c73_4_k_cu_5469c64e_80794cuda3std3__45__cpo6cbeginE,@object
	.size		_ZN39_INTERNAL_ab391c73_4_k_cu_5469c64e_80794cuda3std3__45__cpo6cbeginE,(_ZN39_INTERNAL_ab391c73_4_k_cu_5469c64e_80794cuda3std3__48in_placeE - _ZN39_INTERNAL_ab391c73_4_k_cu_5469c64e_80794cuda3std3__45__cpo6cbeginE)
_ZN39_INTERNAL_ab391c73_4_k_cu_5469c64e_80794cuda3std3__45__cpo6cbeginE:
	.zero		1
	.type		_ZN39_INTERNAL_ab391c73_4_k_cu_5469c64e_80794cuda3std3__48in_placeE,@object
	.size		_ZN39_INTERNAL_ab391c73_4_k_cu_5469c64e_80794cuda3std3__48in_placeE,(_ZN39_INTERNAL_ab391c73_4_k_cu_5469c64e_80794cuda3std6ranges3__45__cpo9iter_moveE - _ZN39_INTERNAL_ab391c73_4_k_cu_5469c64e_80794cuda3std3__48in_placeE)
_ZN39_INTERNAL_ab391c73_4_k_cu_5469c64e_80794cuda3std3__48in_placeE:
	.zero		1
	.type		_ZN39_INTERNAL_ab391c73_4_k_cu_5469c64e_80794cuda3std6ranges3__45__cpo9iter_moveE,@object
	.size		_ZN39_INTERNAL_ab391c73_4_k_cu_5469c64e_80794cuda3std6ranges3__45__cpo9iter_moveE,(_ZN39_INTERNAL_ab391c73_4_k_cu_5469c64e_80794cuda3std3__45__cpo5beginE - _ZN39_INTERNAL_ab391c73_4_k_cu_5469c64e_80794cuda3std6ranges3__45__cpo9iter_moveE)
_ZN39_INTERNAL_ab391c73_4_k_cu_5469c64e_80794cuda3std6ranges3__45__cpo9iter_moveE:
	.zero		1
	.type		_ZN39_INTERNAL_ab391c73_4_k_cu_5469c64e_80794cuda3std3__45__cpo5beginE,@object
	.size		_ZN39_INTERNAL_ab391c73_4_k_cu_5469c64e_80794cuda3std3__45__cpo5beginE,(_ZN39_INTERNAL_ab391c73_4_k_cu_5469c64e_80794cuda3std3__441_GLOBAL__N__ab391c73_4_k_cu_5469c64e_80796ignoreE - _ZN39_INTERNAL_ab391c73_4_k_cu_5469c64e_80794cuda3std3__45__cpo5beginE)
_ZN39_INTERNAL_ab391c73_4_k_cu_5469c64e_80794cuda3std3__45__cpo5beginE:
	.zero		1
	.type		_ZN39_INTERNAL_ab391c73_4_k_cu_5469c64e_80794cuda3std3__441_GLOBAL__N__ab391c73_4_k_cu_5469c64e_80796ignoreE,@object
	.size		_ZN39_INTERNAL_ab391c73_4_k_cu_5469c64e_80794cuda3std3__441_GLOBAL__N__ab391c73_4_k_cu_5469c64e_80796ignoreE,(_ZN39_INTERNAL_ab391c73_4_k_cu_5469c64e_80794cute7productE - _ZN39_INTERNAL_ab391c73_4_k_cu_5469c64e_80794cuda3std3__441_GLOBAL__N__ab391c73_4_k_cu_5469c64e_80796ignoreE)
_ZN39_INTERNAL_ab391c73_4_k_cu_5469c64e_80794cuda3std3__441_GLOBAL__N__ab391c73_4_k_cu_5469c64e_80796ignoreE:
	.zero		1
	.type		_ZN39_INTERNAL_ab391c73_4_k_cu_5469c64e_80794cute7productE,@object
	.size		_ZN39_INTERNAL_ab391c73_4_k_cu_5469c64e_80794cute7productE,(_ZN39_INTERNAL_ab391c73_4_k_cu_5469c64e_80794cuda3std3__45__cpo3endE - _ZN39_INTERNAL_ab391c73_4_k_cu_5469c64e_80794cute7productE)
_ZN39_INTERNAL_ab391c73_4_k_cu_5469c64e_80794cute7productE:
	.zero		1
	.type		_ZN39_INTERNAL_ab391c73_4_k_cu_5469c64e_80794cuda3std3__45__cpo3endE,@object
	.size		_ZN39_INTERNAL_ab391c73_4_k_cu_5469c64e_80794cuda3std3__45__cpo3endE,(_ZN39_INTERNAL_ab391c73_4_k_cu_5469c64e_80794cuda3std3__419piecewise_constructE - _ZN39_INTERNAL_ab391c73_4_k_cu_5469c64e_80794cuda3std3__45__cpo3endE)
_ZN39_INTERNAL_ab391c73_4_k_cu_5469c64e_80794cuda3std3__45__cpo3endE:
	.zero		1
	.type		_ZN39_INTERNAL_ab391c73_4_k_cu_5469c64e_80794cuda3std3__419piecewise_constructE,@object
	.size		_ZN39_INTERNAL_ab391c73_4_k_cu_5469c64e_80794cuda3std3__419piecewise_constructE,(_ZN39_INTERNAL_ab391c73_4_k_cu_5469c64e_80794cuda3std3__45__cpo4cendE - _ZN39_INTERNAL_ab391c73_4_k_cu_5469c64e_80794cuda3std3__419piecewise_constructE)
_ZN39_INTERNAL_ab391c73_4_k_cu_5469c64e_80794cuda3std3__419piecewise_constructE:
	.zero		1
	.type		_ZN39_INTERNAL_ab391c73_4_k_cu_5469c64e_80794cuda3std3__45__cpo4cendE,@object
	.size		_ZN39_INTERNAL_ab391c73_4_k_cu_5469c64e_80794cuda3std3__45__cpo4cendE,(_ZN39_INTERNAL_ab391c73_4_k_cu_5469c64e_80794cuda3std6ranges3__45__cpo4swapE - _ZN39_INTERNAL_ab391c73_4_k_cu_5469c64e_80794cuda3std3__45__cpo4cendE)
_ZN39_INTERNAL_ab391c73_4_k_cu_5469c64e_80794cuda3std3__45__cpo4cendE:
	.zero		1
	.type		_ZN39_INTERNAL_ab391c73_4_k_cu_5469c64e_80794cuda3std6ranges3__45__cpo4swapE,@object
	.size		_ZN39_INTERNAL_ab391c73_4_k_cu_5469c64e_80794cuda3std6ranges3__45__cpo4swapE,(.L_10 - _ZN39_INTERNAL_ab391c73_4_k_cu_5469c64e_80794cuda3std6ranges3__45__cpo4swapE)
_ZN39_INTERNAL_ab391c73_4_k_cu_5469c64e_80794cuda3std6ranges3__45__cpo4swapE:
	.zero		1
.L_10:


//--------------------- .nv.constant0._ZN7cutlass13device_kernelINS_4gemm6kernel13GemmUniversalIN4cute5tupleIJiiiiEEENS1_10collective13CollectiveMmaINS1_35MainloopSm100TmaUmmaWarpSpecializedILi3ELi2ELi4ENS5_IJNS4_1CILi1EEESB_SB_EEEEENS5_IJNSA_ILi128EEESE_NSA_ILi32EEEEEENS_12float_e5m2_tENS5_IJlSB_lEEESH_SI_NS4_8TiledMMAINS4_8MMA_AtomIJNS4_10MMA_TraitsINS4_19SM100_MMA_F8F6F4_SSEJSH_SH_fSE_SE_NS4_17integral_constantINS4_4UMMA5MajorELSP_0EEESQ_NSN_INSO_7ScaleInELSR_0EEESS_EEEEEENS4_6LayoutISC_NS5_IJNSA_ILi0EEESW_SW_EEEEENS5_IJNS4_10UnderscoreESZ_SZ_EEEEENS4_13SM90_TMA_LOADENS4_14ComposedLayoutINS4_7SwizzleILi1ELi4ELi3EEENS4_18smem_ptr_flag_bitsILi8EEENSV_INS5_IJNSA_ILi8EEESF_EEENS5_IJSF_SB_EEEEEEEvNS4_8identityES12_S1C_vS1D_EENS_8epilogue10collective18CollectiveEpilogueINS1F_23Sm100TmaWarpSpecializedILi2ELi2ELi64ELb0ELb0EEEJSG_NS5_IJNSV_ISE_SB_EENSV_INSA_ILi64EEESB_EEEEESH_SI_SH_SI_NS1F_6fusion15FusionCallbacksIS1J_NS1O_17LinearCombinationISH_fSH_fLNS_15FloatRoundStyleE2EEESG_S1N_JEEENS4_5SM1004TMEM4LOAD26SM100_TMEM_LOAD_32dp32b64xES12_NS13_INS14_ILi2ELi4ELi3EEES17_NSV_INS5_IJS18_S1L_EEENS5_IJS1L_SB_EEEEEEENS4_39AutoVectorizingCopyWithAssumedAlignmentILi128EEENS4_14SM90_TMA_STOREES22_S24_S24_EEEvvEEEEvNT_6ParamsE --------------------------
	.section	.nv.constant0._ZN7cutlass13device_kernelINS_4gemm6kernel13GemmUniversalIN4cute5tupleIJiiiiEEENS1_10collective13CollectiveMmaINS1_35MainloopSm100TmaUmmaWarpSpecializedILi3ELi2ELi4ENS5_IJNS4_1CILi1EEESB_SB_EEEEENS5_IJNSA_ILi128EEESE_NSA_ILi32EEEEEENS_12float_e5m2_tENS5_IJlSB_lEEESH_SI_NS4_8TiledMMAINS4_8MMA_AtomIJNS4_10MMA_TraitsINS4_19SM100_MMA_F8F6F4_SSEJSH_SH_fSE_SE_NS4_17integral_constantINS4_4UMMA5MajorELSP_0EEESQ_NSN_INSO_7ScaleInELSR_0EEESS_EEEEEENS4_6LayoutISC_NS5_IJNSA_ILi0EEESW_SW_EEEEENS5_IJNS4_10UnderscoreESZ_SZ_EEEEENS4_13SM90_TMA_LOADENS4_14ComposedLayoutINS4_7SwizzleILi1ELi4ELi3EEENS4_18smem_ptr_flag_bitsILi8EEENSV_INS5_IJNSA_ILi8EEESF_EEENS5_IJSF_SB_EEEEEEEvNS4_8identityES12_S1C_vS1D_EENS_8epilogue10collective18CollectiveEpilogueINS1F_23Sm100TmaWarpSpecializedILi2ELi2ELi64ELb0ELb0EEEJSG_NS5_IJNSV_ISE_SB_EENSV_INSA_ILi64EEESB_EEEEESH_SI_SH_SI_NS1F_6fusion15FusionCallbacksIS1J_NS1O_17LinearCombinationISH_fSH_fLNS_15FloatRoundStyleE2EEESG_S1N_JEEENS4_5SM1004TMEM4LOAD26SM100_TMEM_LOAD_32dp32b64xES12_NS13_INS14_ILi2ELi4ELi3EEES17_NSV_INS5_IJS18_S1L_EEENS5_IJS1L_SB_EEEEEEENS4_39AutoVectorizingCopyWithAssumedAlignmentILi128EEENS4_14SM90_TMA_STOREES22_S24_S24_EEEvvEEEEvNT_6ParamsE,"a",@progbits
	.sectionflags	@""
	.align	4
.nv.constant0._ZN7cutlass13device_kernelINS_4gemm6kernel13GemmUniversalIN4cute5tupleIJiiiiEEENS1_10collective13CollectiveMmaINS1_35MainloopSm100TmaUmmaWarpSpecializedILi3ELi2ELi4ENS5_IJNS4_1CILi1EEESB_SB_EEEEENS5_IJNSA_ILi128EEESE_NSA_ILi32EEEEEENS_12float_e5m2_tENS5_IJlSB_lEEESH_SI_NS4_8TiledMMAINS4_8MMA_AtomIJNS4_10MMA_TraitsINS4_19SM100_MMA_F8F6F4_SSEJSH_SH_fSE_SE_NS4_17integral_constantINS4_4UMMA5MajorELSP_0EEESQ_NSN_INSO_7ScaleInELSR_0EEESS_EEEEEENS4_6LayoutISC_NS5_IJNSA_ILi0EEESW_SW_EEEEENS5_IJNS4_10UnderscoreESZ_SZ_EEEEENS4_13SM90_TMA_LOADENS4_14ComposedLayoutINS4_7SwizzleILi1ELi4ELi3EEENS4_18smem_ptr_flag_bitsILi8EEENSV_INS5_IJNSA_ILi8EEESF_EEENS5_IJSF_SB_EEEEEEEvNS4_8identityES12_S1C_vS1D_EENS_8epilogue10collective18CollectiveEpilogueINS1F_23Sm100TmaWarpSpecializedILi2ELi2ELi64ELb0ELb0EEEJSG_NS5_IJNSV_ISE_SB_EENSV_INSA_ILi64EEESB_EEEEESH_SI_SH_SI_NS1F_6fusion15FusionCallbacksIS1J_NS1O_17LinearCombinationISH_fSH_fLNS_15FloatRoundStyleE2EEESG_S1N_JEEENS4_5SM1004TMEM4LOAD26SM100_TMEM_LOAD_32dp32b64xES12_NS13_INS14_ILi2ELi4ELi3EEES17_NSV_INS5_IJS18_S1L_EEENS5_IJS1L_SB_EEEEEEENS4_39AutoVectorizingCopyWithAssumedAlignmentILi128EEENS4_14SM90_TMA_STOREES22_S24_S24_EEEvvEEEEvNT_6ParamsE:
	.zero		2944


//--------------------- SYMBOLS --------------------------

	.type		.nv.reservedSmem.offset0,@object
	.size		.nv.reservedSmem.offset0,0x4
	.type		.nv.reservedSmem.cap,@object
	.size		.nv.reservedSmem.cap,0x4
	.type		__assertfail,@function
